//
// Generated by NVIDIA NVVM Compiler
//
// Compiler Build ID: CL-36424714
// Cuda compilation tools, release 13.0, V13.0.88
// Based on NVVM 20.0.0
//

.version 9.0
.target sm_100
.address_size 64

	// .globl	_Z17per_row_AB_kernelPlS_S_ll

.visible .entry _Z17per_row_AB_kernelPlS_S_ll(
	.param .u64 .ptr .align 1 _Z17per_row_AB_kernelPlS_S_ll_param_0,
	.param .u64 .ptr .align 1 _Z17per_row_AB_kernelPlS_S_ll_param_1,
	.param .u64 .ptr .align 1 _Z17per_row_AB_kernelPlS_S_ll_param_2,
	.param .u64 _Z17per_row_AB_kernelPlS_S_ll_param_3,
	.param .u64 _Z17per_row_AB_kernelPlS_S_ll_param_4
)
{
	.reg .pred 	%p<12>;
	.reg .b32 	%r<10>;
	.reg .b64 	%rd<186>;

	ld.param.u64 	%rd51, [_Z17per_row_AB_kernelPlS_S_ll_param_0];
	ld.param.u64 	%rd54, [_Z17per_row_AB_kernelPlS_S_ll_param_1];
	ld.param.u64 	%rd55, [_Z17per_row_AB_kernelPlS_S_ll_param_2];
	ld.param.u64 	%rd52, [_Z17per_row_AB_kernelPlS_S_ll_param_3];
	ld.param.u64 	%rd53, [_Z17per_row_AB_kernelPlS_S_ll_param_4];
	cvta.to.global.u64 	%rd1, %rd55;
	cvta.to.global.u64 	%rd2, %rd54;
	mov.u32 	%r1, %ctaid.x;
	mov.u32 	%r2, %ntid.x;
	mov.u32 	%r3, %tid.x;
	mad.lo.s32 	%r4, %r1, %r2, %r3;
	cvt.u64.u32 	%rd3, %r4;
	mul.lo.s64 	%rd56, %rd52, %rd52;
	setp.le.u64 	%p1, %rd56, %rd3;
	@%p1 bra 	$L__BB0_18;
	and.b64  	%rd57, %rd52, -4294967296;
	setp.ne.s64 	%p2, %rd57, 0;
	@%p2 bra 	$L__BB0_3;
	cvt.u32.u64 	%r5, %rd52;
	cvt.u32.u64 	%r6, %rd3;
	div.u32 	%r7, %r6, %r5;
	mul.lo.s32 	%r8, %r7, %r5;
	sub.s32 	%r9, %r6, %r8;
	cvt.u64.u32 	%rd177, %r7;
	cvt.u64.u32 	%rd178, %r9;
	bra.uni 	$L__BB0_4;
$L__BB0_3:
	div.s64 	%rd177, %rd3, %rd52;
	mul.lo.s64 	%rd58, %rd177, %rd52;
	sub.s64 	%rd178, %rd3, %rd58;
$L__BB0_4:
	setp.lt.s64 	%p3, %rd53, 1;
	@%p3 bra 	$L__BB0_18;
	mul.lo.s64 	%rd10, %rd177, %rd53;
	mul.lo.s64 	%rd11, %rd178, %rd53;
	add.s64 	%rd12, %rd53, -1;
	and.b64  	%rd13, %rd53, 7;
	and.b64  	%rd14, %rd53, 3;
	and.b64  	%rd15, %rd53, 9223372036854775800;
	and.b64  	%rd16, %rd53, 1;
	shl.b64 	%rd17, %rd52, 3;
	mad.lo.s64 	%rd18, %rd53, %rd10, %rd53;
	mul.lo.s64 	%rd60, %rd53, %rd52;
	shl.b64 	%rd19, %rd60, 6;
	add.s64 	%rd61, %rd10, 2;
	mul.lo.s64 	%rd20, %rd53, %rd61;
	add.s64 	%rd62, %rd10, 3;
	mul.lo.s64 	%rd21, %rd53, %rd62;
	add.s64 	%rd63, %rd10, 4;
	mul.lo.s64 	%rd22, %rd53, %rd63;
	add.s64 	%rd64, %rd10, 5;
	mul.lo.s64 	%rd23, %rd53, %rd64;
	add.s64 	%rd65, %rd10, 6;
	mul.lo.s64 	%rd24, %rd53, %rd65;
	add.s64 	%rd66, %rd10, 7;
	mul.lo.s64 	%rd25, %rd53, %rd66;
	mul.lo.s64 	%rd67, %rd53, %rd53;
	mul.lo.s64 	%rd26, %rd177, %rd67;
	shl.b64 	%rd68, %rd11, 3;
	add.s64 	%rd69, %rd68, %rd2;
	add.s64 	%rd27, %rd69, 32;
	cvta.to.global.u64 	%rd28, %rd51;
	mov.b64 	%rd179, 0;
$L__BB0_6:
	setp.lt.u64 	%p4, %rd12, 7;
	add.s64 	%rd71, %rd179, %rd10;
	shl.b64 	%rd72, %rd71, 3;
	add.s64 	%rd30, %rd28, %rd72;
	mov.b64 	%rd184, 0;
	@%p4 bra 	$L__BB0_9;
	add.s64 	%rd73, %rd18, %rd179;
	shl.b64 	%rd74, %rd178, 3;
	mad.lo.s64 	%rd31, %rd17, %rd73, %rd74;
	add.s64 	%rd75, %rd20, %rd179;
	mad.lo.s64 	%rd32, %rd17, %rd75, %rd74;
	add.s64 	%rd76, %rd21, %rd179;
	mad.lo.s64 	%rd33, %rd17, %rd76, %rd74;
	add.s64 	%rd77, %rd22, %rd179;
	mad.lo.s64 	%rd34, %rd17, %rd77, %rd74;
	add.s64 	%rd78, %rd23, %rd179;
	mad.lo.s64 	%rd35, %rd17, %rd78, %rd74;
	add.s64 	%rd79, %rd24, %rd179;
	mad.lo.s64 	%rd36, %rd17, %rd79, %rd74;
	add.s64 	%rd80, %rd25, %rd179;
	mad.lo.s64 	%rd37, %rd17, %rd80, %rd74;
	add.s64 	%rd81, %rd26, %rd179;
	mad.lo.s64 	%rd82, %rd52, %rd81, %rd178;
	shl.b64 	%rd38, %rd82, 3;
	mov.u64 	%rd180, %rd27;
	mov.u64 	%rd181, %rd1;
	mov.u64 	%rd182, %rd15;
$L__BB0_8:
	.pragma "nounroll";
	ld.global.u64 	%rd83, [%rd30];
	ld.global.u64 	%rd84, [%rd180+-32];
	mul.lo.s64 	%rd85, %rd84, %rd83;
	add.s64 	%rd86, %rd181, %rd38;
	st.global.u64 	[%rd86], %rd85;
	ld.global.u64 	%rd87, [%rd30];
	ld.global.u64 	%rd88, [%rd180+-24];
	mul.lo.s64 	%rd89, %rd88, %rd87;
	add.s64 	%rd90, %rd181, %rd31;
	st.global.u64 	[%rd90], %rd89;
	ld.global.u64 	%rd91, [%rd30];
	ld.global.u64 	%rd92, [%rd180+-16];
	mul.lo.s64 	%rd93, %rd92, %rd91;
	add.s64 	%rd94, %rd181, %rd32;
	st.global.u64 	[%rd94], %rd93;
	ld.global.u64 	%rd95, [%rd30];
	ld.global.u64 	%rd96, [%rd180+-8];
	mul.lo.s64 	%rd97, %rd96, %rd95;
	add.s64 	%rd98, %rd181, %rd33;
	st.global.u64 	[%rd98], %rd97;
	ld.global.u64 	%rd99, [%rd30];
	ld.global.u64 	%rd100, [%rd180];
	mul.lo.s64 	%rd101, %rd100, %rd99;
	add.s64 	%rd102, %rd181, %rd34;
	st.global.u64 	[%rd102], %rd101;
	ld.global.u64 	%rd103, [%rd30];
	ld.global.u64 	%rd104, [%rd180+8];
	mul.lo.s64 	%rd105, %rd104, %rd103;
	add.s64 	%rd106, %rd181, %rd35;
	st.global.u64 	[%rd106], %rd105;
	ld.global.u64 	%rd107, [%rd30];
	ld.global.u64 	%rd108, [%rd180+16];
	mul.lo.s64 	%rd109, %rd108, %rd107;
	add.s64 	%rd110, %rd181, %rd36;
	st.global.u64 	[%rd110], %rd109;
	ld.global.u64 	%rd111, [%rd30];
	ld.global.u64 	%rd112, [%rd180+24];
	mul.lo.s64 	%rd113, %rd112, %rd111;
	add.s64 	%rd114, %rd181, %rd37;
	st.global.u64 	[%rd114], %rd113;
	add.s64 	%rd182, %rd182, -8;
	add.s64 	%rd181, %rd181, %rd19;
	add.s64 	%rd180, %rd180, 64;
	setp.ne.s64 	%p5, %rd182, 0;
	mov.u64 	%rd184, %rd15;
	@%p5 bra 	$L__BB0_8;
$L__BB0_9:
	setp.eq.s64 	%p6, %rd13, 0;
	@%p6 bra 	$L__BB0_17;
	add.s64 	%rd115, %rd13, -1;
	setp.lt.u64 	%p7, %rd115, 3;
	@%p7 bra 	$L__BB0_12;
	ld.global.u64 	%rd116, [%rd30];
	add.s64 	%rd117, %rd184, %rd11;
	shl.b64 	%rd118, %rd117, 3;
	add.s64 	%rd119, %rd2, %rd118;
	ld.global.u64 	%rd120, [%rd119];
	mul.lo.s64 	%rd121, %rd120, %rd116;
	add.s64 	%rd122, %rd184, %rd10;
	mad.lo.s64 	%rd123, %rd122, %rd53, %rd179;
	mad.lo.s64 	%rd124, %rd123, %rd52, %rd178;
	shl.b64 	%rd125, %rd124, 3;
	add.s64 	%rd126, %rd1, %rd125;
	st.global.u64 	[%rd126], %rd121;
	ld.global.u64 	%rd127, [%rd30];
	ld.global.u64 	%rd128, [%rd119+8];
	mul.lo.s64 	%rd129, %rd128, %rd127;
	add.s64 	%rd130, %rd123, %rd53;
	mad.lo.s64 	%rd131, %rd130, %rd52, %rd178;
	shl.b64 	%rd132, %rd131, 3;
	add.s64 	%rd133, %rd1, %rd132;
	st.global.u64 	[%rd133], %rd129;
	ld.global.u64 	%rd134, [%rd30];
	ld.global.u64 	%rd135, [%rd119+16];
	mul.lo.s64 	%rd136, %rd135, %rd134;
	add.s64 	%rd137, %rd130, %rd53;
	mad.lo.s64 	%rd138, %rd137, %rd52, %rd178;
	shl.b64 	%rd139, %rd138, 3;
	add.s64 	%rd140, %rd1, %rd139;
	st.global.u64 	[%rd140], %rd136;
	ld.global.u64 	%rd141, [%rd30];
	ld.global.u64 	%rd142, [%rd119+24];
	mul.lo.s64 	%rd143, %rd142, %rd141;
	add.s64 	%rd144, %rd137, %rd53;
	mad.lo.s64 	%rd145, %rd144, %rd52, %rd178;
	shl.b64 	%rd146, %rd145, 3;
	add.s64 	%rd147, %rd1, %rd146;
	st.global.u64 	[%rd147], %rd143;
	add.s64 	%rd184, %rd184, 4;
$L__BB0_12:
	setp.eq.s64 	%p8, %rd14, 0;
	@%p8 bra 	$L__BB0_17;
	setp.eq.s64 	%p9, %rd14, 1;
	@%p9 bra 	$L__BB0_15;
	ld.global.u64 	%rd148, [%rd30];
	add.s64 	%rd149, %rd184, %rd11;
	shl.b64 	%rd150, %rd149, 3;
	add.s64 	%rd151, %rd2, %rd150;
	ld.global.u64 	%rd152, [%rd151];
	mul.lo.s64 	%rd153, %rd152, %rd148;
	add.s64 	%rd154, %rd184, %rd10;
	mad.lo.s64 	%rd155, %rd154, %rd53, %rd179;
	mad.lo.s64 	%rd156, %rd155, %rd52, %rd178;
	shl.b64 	%rd157, %rd156, 3;
	add.s64 	%rd158, %rd1, %rd157;
	st.global.u64 	[%rd158], %rd153;
	ld.global.u64 	%rd159, [%rd30];
	ld.global.u64 	%rd160, [%rd151+8];
	mul.lo.s64 	%rd161, %rd160, %rd159;
	add.s64 	%rd162, %rd155, %rd53;
	mad.lo.s64 	%rd163, %rd162, %rd52, %rd178;
	shl.b64 	%rd164, %rd163, 3;
	add.s64 	%rd165, %rd1, %rd164;
	st.global.u64 	[%rd165], %rd161;
	add.s64 	%rd184, %rd184, 2;
$L__BB0_15:
	setp.eq.s64 	%p10, %rd16, 0;
	@%p10 bra 	$L__BB0_17;
	ld.global.u64 	%rd166, [%rd30];
	add.s64 	%rd167, %rd184, %rd11;
	shl.b64 	%rd168, %rd167, 3;
	add.s64 	%rd169, %rd2, %rd168;
	ld.global.u64 	%rd170, [%rd169];
	mul.lo.s64 	%rd171, %rd170, %rd166;
	add.s64 	%rd172, %rd184, %rd10;
	mad.lo.s64 	%rd173, %rd172, %rd53, %rd179;
	mad.lo.s64 	%rd174, %rd173, %rd52, %rd178;
	shl.b64 	%rd175, %rd174, 3;
	add.s64 	%rd176, %rd1, %rd175;
	st.global.u64 	[%rd176], %rd171;
$L__BB0_17:
	add.s64 	%rd179, %rd179, 1;
	setp.ne.s64 	%p11, %rd179, %rd53;
	@%p11 bra 	$L__BB0_6;
$L__BB0_18:
	ret;

}
	// .globl	_Z20per_column_AB_kernelPlS_S_ll
.visible .entry _Z20per_column_AB_kernelPlS_S_ll(
	.param .u64 .ptr .align 1 _Z20per_column_AB_kernelPlS_S_ll_param_0,
	.param .u64 .ptr .align 1 _Z20per_column_AB_kernelPlS_S_ll_param_1,
	.param .u64 .ptr .align 1 _Z20per_column_AB_kernelPlS_S_ll_param_2,
	.param .u64 _Z20per_column_AB_kernelPlS_S_ll_param_3,
	.param .u64 _Z20per_column_AB_kernelPlS_S_ll_param_4
)
{
	.reg .pred 	%p<12>;
	.reg .b32 	%r<13>;
	.reg .b64 	%rd<136>;

	ld.param.u64 	%rd36, [_Z20per_column_AB_kernelPlS_S_ll_param_0];
	ld.param.u64 	%rd39, [_Z20per_column_AB_kernelPlS_S_ll_param_1];
	ld.param.u64 	%rd40, [_Z20per_column_AB_kernelPlS_S_ll_param_2];
	ld.param.u64 	%rd37, [_Z20per_column_AB_kernelPlS_S_ll_param_3];
	ld.param.u64 	%rd38, [_Z20per_column_AB_kernelPlS_S_ll_param_4];
	cvta.to.global.u64 	%rd1, %rd40;
	cvta.to.global.u64 	%rd2, %rd39;
	mov.u32 	%r1, %ctaid.x;
	mov.u32 	%r2, %ntid.x;
	mov.u32 	%r3, %ntid.y;
	mov.u32 	%r4, %tid.x;
	mov.u32 	%r5, %tid.y;
	mad.lo.s32 	%r6, %r1, %r2, %r4;
	mad.lo.s32 	%r7, %r6, %r3, %r5;
	cvt.u64.u32 	%rd3, %r7;
	mul.lo.s64 	%rd41, %rd38, %rd38;
	setp.le.u64 	%p1, %rd41, %rd3;
	@%p1 bra 	$L__BB1_18;
	and.b64  	%rd42, %rd38, -4294967296;
	setp.ne.s64 	%p2, %rd42, 0;
	@%p2 bra 	$L__BB1_3;
	cvt.u32.u64 	%r8, %rd38;
	cvt.u32.u64 	%r9, %rd3;
	div.u32 	%r10, %r9, %r8;
	mul.lo.s32 	%r11, %r10, %r8;
	sub.s32 	%r12, %r9, %r11;
	cvt.u64.u32 	%rd127, %r10;
	cvt.u64.u32 	%rd128, %r12;
	bra.uni 	$L__BB1_4;
$L__BB1_3:
	div.s64 	%rd127, %rd3, %rd38;
	mul.lo.s64 	%rd43, %rd127, %rd38;
	sub.s64 	%rd128, %rd3, %rd43;
$L__BB1_4:
	setp.lt.s64 	%p3, %rd37, 1;
	@%p3 bra 	$L__BB1_18;
	and.b64  	%rd10, %rd37, 7;
	and.b64  	%rd11, %rd37, 3;
	and.b64  	%rd12, %rd37, 9223372036854775800;
	and.b64  	%rd13, %rd37, 1;
	shl.b64 	%rd14, %rd38, 6;
	shl.b64 	%rd15, %rd37, 3;
	shl.b64 	%rd16, %rd38, 3;
	cvta.to.global.u64 	%rd17, %rd36;
	mov.b64 	%rd129, 0;
$L__BB1_6:
	setp.lt.u64 	%p4, %rd37, 8;
	mul.lo.s64 	%rd46, %rd129, %rd38;
	add.s64 	%rd47, %rd46, %rd127;
	shl.b64 	%rd48, %rd47, 3;
	add.s64 	%rd19, %rd17, %rd48;
	add.s64 	%rd49, %rd46, %rd128;
	mad.lo.s64 	%rd20, %rd49, %rd38, %rd127;
	mul.lo.s64 	%rd21, %rd20, %rd37;
	mov.b64 	%rd134, 0;
	@%p4 bra 	$L__BB1_9;
	shl.b64 	%rd50, %rd128, 3;
	add.s64 	%rd131, %rd2, %rd50;
	mad.lo.s64 	%rd51, %rd15, %rd20, %rd1;
	add.s64 	%rd130, %rd51, 32;
	mov.u64 	%rd132, %rd12;
$L__BB1_8:
	.pragma "nounroll";
	ld.global.u64 	%rd52, [%rd19];
	ld.global.u64 	%rd53, [%rd131];
	mul.lo.s64 	%rd54, %rd53, %rd52;
	st.global.u64 	[%rd130+-32], %rd54;
	ld.global.u64 	%rd55, [%rd19];
	add.s64 	%rd56, %rd131, %rd16;
	ld.global.u64 	%rd57, [%rd56];
	mul.lo.s64 	%rd58, %rd57, %rd55;
	st.global.u64 	[%rd130+-24], %rd58;
	ld.global.u64 	%rd59, [%rd19];
	add.s64 	%rd60, %rd56, %rd16;
	ld.global.u64 	%rd61, [%rd60];
	mul.lo.s64 	%rd62, %rd61, %rd59;
	st.global.u64 	[%rd130+-16], %rd62;
	ld.global.u64 	%rd63, [%rd19];
	add.s64 	%rd64, %rd60, %rd16;
	ld.global.u64 	%rd65, [%rd64];
	mul.lo.s64 	%rd66, %rd65, %rd63;
	st.global.u64 	[%rd130+-8], %rd66;
	ld.global.u64 	%rd67, [%rd19];
	add.s64 	%rd68, %rd64, %rd16;
	ld.global.u64 	%rd69, [%rd68];
	mul.lo.s64 	%rd70, %rd69, %rd67;
	st.global.u64 	[%rd130], %rd70;
	ld.global.u64 	%rd71, [%rd19];
	add.s64 	%rd72, %rd68, %rd16;
	ld.global.u64 	%rd73, [%rd72];
	mul.lo.s64 	%rd74, %rd73, %rd71;
	st.global.u64 	[%rd130+8], %rd74;
	ld.global.u64 	%rd75, [%rd19];
	add.s64 	%rd76, %rd72, %rd16;
	ld.global.u64 	%rd77, [%rd76];
	mul.lo.s64 	%rd78, %rd77, %rd75;
	st.global.u64 	[%rd130+16], %rd78;
	ld.global.u64 	%rd79, [%rd19];
	add.s64 	%rd80, %rd76, %rd16;
	ld.global.u64 	%rd81, [%rd80];
	mul.lo.s64 	%rd82, %rd81, %rd79;
	st.global.u64 	[%rd130+24], %rd82;
	add.s64 	%rd132, %rd132, -8;
	add.s64 	%rd131, %rd131, %rd14;
	add.s64 	%rd130, %rd130, 64;
	setp.ne.s64 	%p5, %rd132, 0;
	mov.u64 	%rd134, %rd12;
	@%p5 bra 	$L__BB1_8;
$L__BB1_9:
	setp.eq.s64 	%p6, %rd10, 0;
	@%p6 bra 	$L__BB1_17;
	add.s64 	%rd83, %rd10, -1;
	setp.lt.u64 	%p7, %rd83, 3;
	@%p7 bra 	$L__BB1_12;
	ld.global.u64 	%rd84, [%rd19];
	mad.lo.s64 	%rd85, %rd134, %rd38, %rd128;
	shl.b64 	%rd86, %rd85, 3;
	add.s64 	%rd87, %rd2, %rd86;
	ld.global.u64 	%rd88, [%rd87];
	mul.lo.s64 	%rd89, %rd88, %rd84;
	add.s64 	%rd90, %rd134, %rd21;
	shl.b64 	%rd91, %rd90, 3;
	add.s64 	%rd92, %rd1, %rd91;
	st.global.u64 	[%rd92], %rd89;
	ld.global.u64 	%rd93, [%rd19];
	add.s64 	%rd94, %rd87, %rd16;
	ld.global.u64 	%rd95, [%rd94];
	mul.lo.s64 	%rd96, %rd95, %rd93;
	st.global.u64 	[%rd92+8], %rd96;
	ld.global.u64 	%rd97, [%rd19];
	add.s64 	%rd98, %rd94, %rd16;
	ld.global.u64 	%rd99, [%rd98];
	mul.lo.s64 	%rd100, %rd99, %rd97;
	st.global.u64 	[%rd92+16], %rd100;
	ld.global.u64 	%rd101, [%rd19];
	add.s64 	%rd102, %rd98, %rd16;
	ld.global.u64 	%rd103, [%rd102];
	mul.lo.s64 	%rd104, %rd103, %rd101;
	st.global.u64 	[%rd92+24], %rd104;
	add.s64 	%rd134, %rd134, 4;
$L__BB1_12:
	setp.eq.s64 	%p8, %rd11, 0;
	@%p8 bra 	$L__BB1_17;
	setp.eq.s64 	%p9, %rd11, 1;
	@%p9 bra 	$L__BB1_15;
	ld.global.u64 	%rd105, [%rd19];
	mad.lo.s64 	%rd106, %rd134, %rd38, %rd128;
	shl.b64 	%rd107, %rd106, 3;
	add.s64 	%rd108, %rd2, %rd107;
	ld.global.u64 	%rd109, [%rd108];
	mul.lo.s64 	%rd110, %rd109, %rd105;
	add.s64 	%rd111, %rd134, %rd21;
	shl.b64 	%rd112, %rd111, 3;
	add.s64 	%rd113, %rd1, %rd112;
	st.global.u64 	[%rd113], %rd110;
	ld.global.u64 	%rd114, [%rd19];
	add.s64 	%rd115, %rd108, %rd16;
	ld.global.u64 	%rd116, [%rd115];
	mul.lo.s64 	%rd117, %rd116, %rd114;
	st.global.u64 	[%rd113+8], %rd117;
	add.s64 	%rd134, %rd134, 2;
$L__BB1_15:
	setp.eq.s64 	%p10, %rd13, 0;
	@%p10 bra 	$L__BB1_17;
	ld.global.u64 	%rd118, [%rd19];
	mad.lo.s64 	%rd119, %rd134, %rd38, %rd128;
	shl.b64 	%rd120, %rd119, 3;
	add.s64 	%rd121, %rd2, %rd120;
	ld.global.u64 	%rd122, [%rd121];
	mul.lo.s64 	%rd123, %rd122, %rd118;
	add.s64 	%rd124, %rd134, %rd21;
	shl.b64 	%rd125, %rd124, 3;
	add.s64 	%rd126, %rd1, %rd125;
	st.global.u64 	[%rd126], %rd123;
$L__BB1_17:
	add.s64 	%rd129, %rd129, 1;
	setp.ne.s64 	%p11, %rd129, %rd37;
	@%p11 bra 	$L__BB1_6;
$L__BB1_18:
	ret;

}
	// .globl	_Z18per_element_kernelPlS_S_ll
.visible .entry _Z18per_element_kernelPlS_S_ll(
	.param .u64 .ptr .align 1 _Z18per_element_kernelPlS_S_ll_param_0,
	.param .u64 .ptr .align 1 _Z18per_element_kernelPlS_S_ll_param_1,
	.param .u64 .ptr .align 1 _Z18per_element_kernelPlS_S_ll_param_2,
	.param .u64 _Z18per_element_kernelPlS_S_ll_param_3,
	.param .u64 _Z18per_element_kernelPlS_S_ll_param_4
)
{
	.reg .pred 	%p<7>;
	.reg .b32 	%r<28>;
	.reg .b64 	%rd<55>;

	ld.param.u64 	%rd22, [_Z18per_element_kernelPlS_S_ll_param_0];
	ld.param.u64 	%rd23, [_Z18per_element_kernelPlS_S_ll_param_1];
	ld.param.u64 	%rd24, [_Z18per_element_kernelPlS_S_ll_param_2];
	ld.param.u64 	%rd25, [_Z18per_element_kernelPlS_S_ll_param_3];
	ld.param.u64 	%rd26, [_Z18per_element_kernelPlS_S_ll_param_4];
	mov.u32 	%r1, %ctaid.y;
	mov.u32 	%r2, %nctaid.x;
	mov.u32 	%r3, %ntid.y;
	mov.u32 	%r4, %ntid.x;
	mov.u32 	%r5, %ctaid.x;
	mov.u32 	%r6, %tid.y;
	mov.u32 	%r7, %tid.x;
	mad.lo.s32 	%r8, %r1, %r2, %r5;
	mad.lo.s32 	%r9, %r8, %r3, %r6;
	mad.lo.s32 	%r10, %r9, %r4, %r7;
	cvt.u64.u32 	%rd1, %r10;
	mul.lo.s64 	%rd2, %rd26, %rd25;
	mul.lo.s64 	%rd27, %rd2, %rd2;
	setp.le.s64 	%p1, %rd27, %rd1;
	@%p1 bra 	$L__BB2_17;
	mul.lo.s64 	%rd3, %rd2, %rd26;
	and.b64  	%rd28, %rd3, -4294967296;
	setp.ne.s64 	%p2, %rd28, 0;
	@%p2 bra 	$L__BB2_3;
	cvt.u32.u64 	%r11, %rd3;
	cvt.u32.u64 	%r12, %rd1;
	div.u32 	%r13, %r12, %r11;
	mul.lo.s32 	%r14, %r13, %r11;
	sub.s32 	%r15, %r12, %r14;
	cvt.u64.u32 	%rd49, %r13;
	cvt.u64.u32 	%rd50, %r15;
	bra.uni 	$L__BB2_4;
$L__BB2_3:
	div.s64 	%rd49, %rd1, %rd3;
	mul.lo.s64 	%rd29, %rd49, %rd3;
	sub.s64 	%rd50, %rd1, %rd29;
$L__BB2_4:
	and.b64  	%rd30, %rd2, -4294967296;
	setp.ne.s64 	%p3, %rd30, 0;
	@%p3 bra 	$L__BB2_6;
	cvt.u32.u64 	%r16, %rd2;
	cvt.u32.u64 	%r17, %rd1;
	rem.u32 	%r18, %r17, %r16;
	cvt.u64.u32 	%rd51, %r18;
	bra.uni 	$L__BB2_7;
$L__BB2_6:
	rem.s64 	%rd51, %rd1, %rd2;
$L__BB2_7:
	and.b64  	%rd31, %rd25, -4294967296;
	setp.ne.s64 	%p4, %rd31, 0;
	@%p4 bra 	$L__BB2_9;
	cvt.u32.u64 	%r19, %rd25;
	cvt.u32.u64 	%r20, %rd51;
	div.u32 	%r21, %r20, %r19;
	cvt.u64.u32 	%rd52, %r21;
	bra.uni 	$L__BB2_10;
$L__BB2_9:
	div.s64 	%rd52, %rd51, %rd25;
$L__BB2_10:
	setp.ne.s64 	%p5, %rd31, 0;
	@%p5 bra 	$L__BB2_12;
	cvt.u32.u64 	%r22, %rd25;
	cvt.u32.u64 	%r23, %rd1;
	rem.u32 	%r24, %r23, %r22;
	cvt.u64.u32 	%rd53, %r24;
	bra.uni 	$L__BB2_13;
$L__BB2_12:
	rem.s64 	%rd53, %rd1, %rd25;
$L__BB2_13:
	or.b64  	%rd33, %rd50, %rd2;
	and.b64  	%rd34, %rd33, -4294967296;
	setp.ne.s64 	%p6, %rd34, 0;
	@%p6 bra 	$L__BB2_15;
	cvt.u32.u64 	%r25, %rd2;
	cvt.u32.u64 	%r26, %rd50;
	div.u32 	%r27, %r26, %r25;
	cvt.u64.u32 	%rd54, %r27;
	bra.uni 	$L__BB2_16;
$L__BB2_15:
	div.s64 	%rd54, %rd50, %rd2;
$L__BB2_16:
	mad.lo.s64 	%rd35, %rd49, %rd26, %rd52;
	cvta.to.global.u64 	%rd36, %rd22;
	shl.b64 	%rd37, %rd35, 3;
	add.s64 	%rd38, %rd36, %rd37;
	ld.global.u64 	%rd39, [%rd38];
	mad.lo.s64 	%rd40, %rd53, %rd26, %rd54;
	cvta.to.global.u64 	%rd41, %rd23;
	shl.b64 	%rd42, %rd40, 3;
	add.s64 	%rd43, %rd41, %rd42;
	ld.global.u64 	%rd44, [%rd43];
	mul.lo.s64 	%rd45, %rd44, %rd39;
	cvta.to.global.u64 	%rd46, %rd24;
	shl.b64 	%rd47, %rd1, 3;
	add.s64 	%rd48, %rd46, %rd47;
	st.global.u64 	[%rd48], %rd45;
$L__BB2_17:
	ret;

}


// ===== COMPILED SASS (sm_100) =====

	.target	sm_100

	.elftype	@"ET_EXEC"


//--------------------- .note.nv.tkinfo           --------------------------
	.section	.note.nv.tkinfo,"",@"SHT_NOTE"
	.sectionflags	@"SHF_NOTE_NV_TKINFO"
	.tkinfo
        /*0018*/ 	.word	0x00000002
        /*0030*/ 	.string	""
        /*0030*/ 	.string	"ptxas"
        /*0030*/ 	.string	"Cuda compilation tools, release 13.0, V13.0.88"
        /*0030*/ 	.string	"Build cuda_13.0.r13.0/compiler.36424714_0"
        /*0030*/ 	.string	"-arch sm_100 -m 64 "



//--------------------- .note.nv.cuinfo           --------------------------
	.section	.note.nv.cuinfo,"",@"SHT_NOTE"
	.sectionflags	@"SHF_NOTE_NV_CUINFO"
        /*0018*/ 	.short	0x0002
        /*001a*/ 	.short	0x0064
        /*001c*/ 	.short	0x0082
	.zero		2


//--------------------- .nv.info                  --------------------------
	.section	.nv.info,"",@"SHT_CUDA_INFO"
	.align	4


	//----- nvinfo : EIATTR_REGCOUNT
	.align		4
        /*0000*/ 	.byte	0x04, 0x2f
        /*0002*/ 	.short	(.L_1 - .L_0)
	.align		4
.L_0:
        /*0004*/ 	.word	index@(_Z17per_row_AB_kernelPlS_S_ll)
        /*0008*/ 	.word	0x00000038


	//----- nvinfo : EIATTR_FRAME_SIZE
	.align		4
.L_1:
        /*000c*/ 	.byte	0x04, 0x11
        /*000e*/ 	.short	(.L_3 - .L_2)
	.align		4
.L_2:
        /*0010*/ 	.word	index@($__internal_3_$__cuda_sm20_div_s64)
        /*0014*/ 	.word	0x00000000


	//----- nvinfo : EIATTR_FRAME_SIZE
	.align		4
.L_3:
        /*0018*/ 	.byte	0x04, 0x11
        /*001a*/ 	.short	(.L_5 - .L_4)
	.align		4
.L_4:
        /*001c*/ 	.word	index@(_Z17per_row_AB_kernelPlS_S_ll)
        /*0020*/ 	.word	0x00000000


	//----- nvinfo : EIATTR_REGCOUNT
	.align		4
.L_5:
        /*0024*/ 	.byte	0x04, 0x2f
        /*0026*/ 	.short	(.L_7 - .L_6)
	.align		4
.L_6:
        /*0028*/ 	.word	index@(_Z20per_column_AB_kernelPlS_S_ll)
        /*002c*/ 	.word	0x00000020


	//----- nvinfo : EIATTR_FRAME_SIZE
	.align		4
.L_7:
        /*0030*/ 	.byte	0x04, 0x11
        /*0032*/ 	.short	(.L_9 - .L_8)
	.align		4
.L_8:
        /*0034*/ 	.word	index@($__internal_2_$__cuda_sm20_div_s64)
        /*0038*/ 	.word	0x00000000


	//----- nvinfo : EIATTR_FRAME_SIZE
	.align		4
.L_9:
        /*003c*/ 	.byte	0x04, 0x11
        /*003e*/ 	.short	(.L_11 - .L_10)
	.align		4
.L_10:
        /*0040*/ 	.word	index@(_Z20per_column_AB_kernelPlS_S_ll)
        /*0044*/ 	.word	0x00000000


	//----- nvinfo : EIATTR_REGCOUNT
	.align		4
.L_11:
        /*0048*/ 	.byte	0x04, 0x2f
        /*004a*/ 	.short	(.L_13 - .L_12)
	.align		4
.L_12:
        /*004c*/ 	.word	index@(_Z18per_element_kernelPlS_S_ll)
        /*0050*/ 	.word	0x0000001e


	//----- nvinfo : EIATTR_FRAME_SIZE
	.align		4
.L_13:
        /*0054*/ 	.byte	0x04, 0x11
        /*0056*/ 	.short	(.L_15 - .L_14)
	.align		4
.L_14:
        /*0058*/ 	.word	index@($__internal_1_$__cuda_sm20_rem_s64)
        /*005c*/ 	.word	0x00000000


	//----- nvinfo : EIATTR_FRAME_SIZE
	.align		4
.L_15:
        /*0060*/ 	.byte	0x04, 0x11
        /*0062*/ 	.short	(.L_17 - .L_16)
	.align		4
.L_16:
        /*0064*/ 	.word	index@($__internal_0_$__cuda_sm20_div_s64)
        /*0068*/ 	.word	0x00000000


	//----- nvinfo : EIATTR_FRAME_SIZE
	.align		4
.L_17:
        /*006c*/ 	.byte	0x04, 0x11
        /*006e*/ 	.short	(.L_19 - .L_18)
	.align		4
.L_18:
        /*0070*/ 	.word	index@(_Z18per_element_kernelPlS_S_ll)
        /*0074*/ 	.word	0x00000000


	//----- nvinfo : EIATTR_MIN_STACK_SIZE
	.align		4
.L_19:
        /*0078*/ 	.byte	0x04, 0x12
        /*007a*/ 	.short	(.L_21 - .L_20)
	.align		4
.L_20:
        /*007c*/ 	.word	index@(_Z18per_element_kernelPlS_S_ll)
        /*0080*/ 	.word	0x00000000


	//----- nvinfo : EIATTR_MIN_STACK_SIZE
	.align		4
.L_21:
        /*0084*/ 	.byte	0x04, 0x12
        /*0086*/ 	.short	(.L_23 - .L_22)
	.align		4
.L_22:
        /*0088*/ 	.word	index@(_Z20per_column_AB_kernelPlS_S_ll)
        /*008c*/ 	.word	0x00000000


	//----- nvinfo : EIATTR_MIN_STACK_SIZE
	.align		4
.L_23:
        /*0090*/ 	.byte	0x04, 0x12
        /*0092*/ 	.short	(.L_25 - .L_24)
	.align		4
.L_24:
        /*0094*/ 	.word	index@(_Z17per_row_AB_kernelPlS_S_ll)
        /*0098*/ 	.word	0x00000000
.L_25:


//--------------------- .nv.compat                --------------------------
	.section	.nv.compat,"",@"SHT_CUDA_COMPAT_INFO"
	.align	4
        /*0000*/ 	.byte	0x02, 0x09, 0x00, 0x00, 0x02, 0x02, 0x01, 0x00, 0x02, 0x05, 0x05, 0x00, 0x03, 0x07, 0x01, 0x01
        /*0010*/ 	.byte	0x02, 0x03, 0x00, 0x00, 0x02, 0x06, 0x01, 0x00, 0x04, 0x0b, 0x08, 0x00, 0x09, 0x00, 0x00, 0x00
        /*0020*/ 	.byte	0x00, 0x00, 0x00, 0x00


//--------------------- .nv.info._Z18per_element_kernelPlS_S_ll --------------------------
	.section	.nv.info._Z18per_element_kernelPlS_S_ll,"",@"SHT_CUDA_INFO"
	.sectionflags	@""
	.align	4


	//----- nvinfo : EIATTR_CUDA_API_VERSION
	.align		4
        /*0000*/ 	.byte	0x04, 0x37
        /*0002*/ 	.short	(.L_27 - .L_26)
.L_26:
        /*0004*/ 	.word	0x00000082


	//----- nvinfo : EIATTR_KPARAM_INFO
	.align		4
.L_27:
        /*0008*/ 	.byte	0x04, 0x17
        /*000a*/ 	.short	(.L_29 - .L_28)
.L_28:
        /*000c*/ 	.word	0x00000000
        /*0010*/ 	.short	0x0004
        /*0012*/ 	.short	0x0020
        /*0014*/ 	.byte	0x00, 0xf0, 0x21, 0x00


	//----- nvinfo : EIATTR_KPARAM_INFO
	.align		4
.L_29:
        /*0018*/ 	.byte	0x04, 0x17
        /*001a*/ 	.short	(.L_31 - .L_30)
.L_30:
        /*001c*/ 	.word	0x00000000
        /*0020*/ 	.short	0x0003
        /*0022*/ 	.short	0x0018
        /*0024*/ 	.byte	0x00, 0xf0, 0x21, 0x00


	//----- nvinfo : EIATTR_KPARAM_INFO
	.align		4
.L_31:
        /*0028*/ 	.byte	0x04, 0x17
        /*002a*/ 	.short	(.L_33 - .L_32)
.L_32:
        /*002c*/ 	.word	0x00000000
        /*0030*/ 	.short	0x0002
        /*0032*/ 	.short	0x0010
        /*0034*/ 	.byte	0x00, 0xf5, 0x21, 0x00


	//----- nvinfo : EIATTR_KPARAM_INFO
	.align		4
.L_33:
        /*0038*/ 	.byte	0x04, 0x17
        /*003a*/ 	.short	(.L_35 - .L_34)
.L_34:
        /*003c*/ 	.word	0x00000000
        /*0040*/ 	.short	0x0001
        /*0042*/ 	.short	0x0008
        /*0044*/ 	.byte	0x00, 0xf5, 0x21, 0x00


	//----- nvinfo : EIATTR_KPARAM_INFO
	.align		4
.L_35:
        /*0048*/ 	.byte	0x04, 0x17
        /*004a*/ 	.short	(.L_37 - .L_36)
.L_36:
        /*004c*/ 	.word	0x00000000
        /*0050*/ 	.short	0x0000
        /*0052*/ 	.short	0x0000
        /*0054*/ 	.byte	0x00, 0xf5, 0x21, 0x00


	//----- nvinfo : EIATTR_SPARSE_MMA_MASK
	.align		4
.L_37:
        /*0058*/ 	.byte	0x03, 0x50
        /*005a*/ 	.short	0x0000


	//----- nvinfo : EIATTR_MAXREG_COUNT
	.align		4
        /*005c*/ 	.byte	0x03, 0x1b
        /*005e*/ 	.short	0x00ff


	//----- nvinfo : EIATTR_MERCURY_ISA_VERSION
	.align		4
        /*0060*/ 	.byte	0x03, 0x5f
        /*0062*/ 	.short	0x0101


	//----- nvinfo : EIATTR_VRC_CTA_INIT_COUNT
	.align		4
        /*0064*/ 	.byte	0x02, 0x4a
	.zero		1
	.zero		1


	//----- nvinfo : EIATTR_EXIT_INSTR_OFFSETS
	.align		4
        /*0068*/ 	.byte	0x04, 0x1c
        /*006a*/ 	.short	(.L_39 - .L_38)


	//   ....[0]....
.L_38:
        /*006c*/ 	.word	0x00000180


	//   ....[1]....
        /*0070*/ 	.word	0x00000d70


	//----- nvinfo : EIATTR_CRS_STACK_SIZE
	.align		4
.L_39:
        /*0074*/ 	.byte	0x04, 0x1e
        /*0076*/ 	.short	(.L_41 - .L_40)
.L_40:
        /*0078*/ 	.word	0x00000000


	//----- nvinfo : EIATTR_CBANK_PARAM_SIZE
	.align		4
.L_41:
        /*007c*/ 	.byte	0x03, 0x19
        /*007e*/ 	.short	0x0028


	//----- nvinfo : EIATTR_PARAM_CBANK
	.align		4
        /*0080*/ 	.byte	0x04, 0x0a
        /*0082*/ 	.short	(.L_43 - .L_42)
	.align		4
.L_42:
        /*0084*/ 	.word	index@(.nv.constant0._Z18per_element_kernelPlS_S_ll)
        /*0088*/ 	.short	0x0380
        /*008a*/ 	.short	0x0028


	//----- nvinfo : EIATTR_SW_WAR
	.align		4
.L_43:
        /*008c*/ 	.byte	0x04, 0x36
        /*008e*/ 	.short	(.L_45 - .L_44)
.L_44:
        /*0090*/ 	.word	0x00000008
.L_45:


//--------------------- .nv.info._Z20per_column_AB_kernelPlS_S_ll --------------------------
	.section	.nv.info._Z20per_column_AB_kernelPlS_S_ll,"",@"SHT_CUDA_INFO"
	.sectionflags	@""
	.align	4


	//----- nvinfo : EIATTR_CUDA_API_VERSION
	.align		4
        /*0000*/ 	.byte	0x04, 0x37
        /*0002*/ 	.short	(.L_47 - .L_46)
.L_46:
        /*0004*/ 	.word	0x00000082


	//----- nvinfo : EIATTR_KPARAM_INFO
	.align		4
.L_47:
        /*0008*/ 	.byte	0x04, 0x17
        /*000a*/ 	.short	(.L_49 - .L_48)
.L_48:
        /*000c*/ 	.word	0x00000000
        /*0010*/ 	.short	0x0004
        /*0012*/ 	.short	0x0020
        /*0014*/ 	.byte	0x00, 0xf0, 0x21, 0x00


	//----- nvinfo : EIATTR_KPARAM_INFO
	.align		4
.L_49:
        /*0018*/ 	.byte	0x04, 0x17
        /*001a*/ 	.short	(.L_51 - .L_50)
.L_50:
        /*001c*/ 	.word	0x00000000
        /*0020*/ 	.short	0x0003
        /*0022*/ 	.short	0x0018
        /*0024*/ 	.byte	0x00, 0xf0, 0x21, 0x00


	//----- nvinfo : EIATTR_KPARAM_INFO
	.align		4
.L_51:
        /*0028*/ 	.byte	0x04, 0x17
        /*002a*/ 	.short	(.L_53 - .L_52)
.L_52:
        /*002c*/ 	.word	0x00000000
        /*0030*/ 	.short	0x0002
        /*0032*/ 	.short	0x0010
        /*0034*/ 	.byte	0x00, 0xf5, 0x21, 0x00


	//----- nvinfo : EIATTR_KPARAM_INFO
	.align		4
.L_53:
        /*0038*/ 	.byte	0x04, 0x17
        /*003a*/ 	.short	(.L_55 - .L_54)
.L_54:
        /*003c*/ 	.word	0x00000000
        /*0040*/ 	.short	0x0001
        /*0042*/ 	.short	0x0008
        /*0044*/ 	.byte	0x00, 0xf5, 0x21, 0x00


	//----- nvinfo : EIATTR_KPARAM_INFO
	.align		4
.L_55:
        /*0048*/ 	.byte	0x04, 0x17
        /*004a*/ 	.short	(.L_57 - .L_56)
.L_56:
        /*004c*/ 	.word	0x00000000
        /*0050*/ 	.short	0x0000
        /*0052*/ 	.short	0x0000
        /*0054*/ 	.byte	0x00, 0xf5, 0x21, 0x00


	//----- nvinfo : EIATTR_SPARSE_MMA_MASK
	.align		4
.L_57:
        /*0058*/ 	.byte	0x03, 0x50
        /*005a*/ 	.short	0x0000


	//----- nvinfo : EIATTR_MAXREG_COUNT
	.align		4
        /*005c*/ 	.byte	0x03, 0x1b
        /*005e*/ 	.short	0x00ff


	//----- nvinfo : EIATTR_MERCURY_ISA_VERSION
	.align		4
        /*0060*/ 	.byte	0x03, 0x5f
        /*0062*/ 	.short	0x0101


	//----- nvinfo : EIATTR_VRC_CTA_INIT_COUNT
	.align		4
        /*0064*/ 	.byte	0x02, 0x4a
	.zero		1
	.zero		1


	//----- nvinfo : EIATTR_EXIT_INSTR_OFFSETS
	.align		4
        /*0068*/ 	.byte	0x04, 0x1c
        /*006a*/ 	.short	(.L_59 - .L_58)


	//   ....[0]....
.L_58:
        /*006c*/ 	.word	0x00000100


	//   ....[1]....
        /*0070*/ 	.word	0x00000390


	//   ....[2]....
        /*0074*/ 	.word	0x00001460


	//----- nvinfo : EIATTR_CRS_STACK_SIZE
	.align		4
.L_59:
        /*0078*/ 	.byte	0x04, 0x1e
        /*007a*/ 	.short	(.L_61 - .L_60)
.L_60:
        /*007c*/ 	.word	0x00000000


	//----- nvinfo : EIATTR_CBANK_PARAM_SIZE
	.align		4
.L_61:
        /*0080*/ 	.byte	0x03, 0x19
        /*0082*/ 	.short	0x0028


	//----- nvinfo : EIATTR_PARAM_CBANK
	.align		4
        /*0084*/ 	.byte	0x04, 0x0a
        /*0086*/ 	.short	(.L_63 - .L_62)
	.align		4
.L_62:
        /*0088*/ 	.word	index@(.nv.constant0._Z20per_column_AB_kernelPlS_S_ll)
        /*008c*/ 	.short	0x0380
        /*008e*/ 	.short	0x0028


	//----- nvinfo : EIATTR_SW_WAR
	.align		4
.L_63:
        /*0090*/ 	.byte	0x04, 0x36
        /*0092*/ 	.short	(.L_65 - .L_64)
.L_64:
        /*0094*/ 	.word	0x00000008
.L_65:


//--------------------- .nv.info._Z17per_row_AB_kernelPlS_S_ll --------------------------
	.section	.nv.info._Z17per_row_AB_kernelPlS_S_ll,"",@"SHT_CUDA_INFO"
	.sectionflags	@""
	.align	4


	//----- nvinfo : EIATTR_CUDA_API_VERSION
	.align		4
        /*0000*/ 	.byte	0x04, 0x37
        /*0002*/ 	.short	(.L_67 - .L_66)
.L_66:
        /*0004*/ 	.word	0x00000082


	//----- nvinfo : EIATTR_KPARAM_INFO
	.align		4
.L_67:
        /*0008*/ 	.byte	0x04, 0x17
        /*000a*/ 	.short	(.L_69 - .L_68)
.L_68:
        /*000c*/ 	.word	0x00000000
        /*0010*/ 	.short	0x0004
        /*0012*/ 	.short	0x0020
        /*0014*/ 	.byte	0x00, 0xf0, 0x21, 0x00


	//----- nvinfo : EIATTR_KPARAM_INFO
	.align		4
.L_69:
        /*0018*/ 	.byte	0x04, 0x17
        /*001a*/ 	.short	(.L_71 - .L_70)
.L_70:
        /*001c*/ 	.word	0x00000000
        /*0020*/ 	.short	0x0003
        /*0022*/ 	.short	0x0018
        /*0024*/ 	.byte	0x00, 0xf0, 0x21, 0x00


	//----- nvinfo : EIATTR_KPARAM_INFO
	.align		4
.L_71:
        /*0028*/ 	.byte	0x04, 0x17
        /*002a*/ 	.short	(.L_73 - .L_72)
.L_72:
        /*002c*/ 	.word	0x00000000
        /*0030*/ 	.short	0x0002
        /*0032*/ 	.short	0x0010
        /*0034*/ 	.byte	0x00, 0xf5, 0x21, 0x00


	//----- nvinfo : EIATTR_KPARAM_INFO
	.align		4
.L_73:
        /*0038*/ 	.byte	0x04, 0x17
        /*003a*/ 	.short	(.L_75 - .L_74)
.L_74:
        /*003c*/ 	.word	0x00000000
        /*0040*/ 	.short	0x0001
        /*0042*/ 	.short	0x0008
        /*0044*/ 	.byte	0x00, 0xf5, 0x21, 0x00


	//----- nvinfo : EIATTR_KPARAM_INFO
	.align		4
.L_75:
        /*0048*/ 	.byte	0x04, 0x17
        /*004a*/ 	.short	(.L_77 - .L_76)
.L_76:
        /*004c*/ 	.word	0x00000000
        /*0050*/ 	.short	0x0000
        /*0052*/ 	.short	0x0000
        /*0054*/ 	.byte	0x00, 0xf5, 0x21, 0x00


	//----- nvinfo : EIATTR_SPARSE_MMA_MASK
	.align		4
.L_77:
        /*0058*/ 	.byte	0x03, 0x50
        /*005a*/ 	.short	0x0000


	//----- nvinfo : EIATTR_MAXREG_COUNT
	.align		4
        /*005c*/ 	.byte	0x03, 0x1b
        /*005e*/ 	.short	0x00ff


	//----- nvinfo : EIATTR_MERCURY_ISA_VERSION
	.align		4
        /*0060*/ 	.byte	0x03, 0x5f
        /*0062*/ 	.short	0x0101


	//----- nvinfo : EIATTR_VRC_CTA_INIT_COUNT
	.align		4
        /*0064*/ 	.byte	0x02, 0x4a
	.zero		1
	.zero		1


	//----- nvinfo : EIATTR_EXIT_INSTR_OFFSETS
	.align		4
        /*0068*/ 	.byte	0x04, 0x1c
        /*006a*/ 	.short	(.L_79 - .L_78)


	//   ....[0]....
.L_78:
        /*006c*/ 	.word	0x000000d0


	//   ....[1]....
        /*0070*/ 	.word	0x00000350


	//   ....[2]....
        /*0074*/ 	.word	0x00001c50


	//----- nvinfo : EIATTR_CRS_STACK_SIZE
	.align		4
.L_79:
        /*0078*/ 	.byte	0x04, 0x1e
        /*007a*/ 	.short	(.L_81 - .L_80)
.L_80:
        /*007c*/ 	.word	0x00000000


	//----- nvinfo : EIATTR_CBANK_PARAM_SIZE
	.align		4
.L_81:
        /*0080*/ 	.byte	0x03, 0x19
        /*0082*/ 	.short	0x0028


	//----- nvinfo : EIATTR_PARAM_CBANK
	.align		4
        /*0084*/ 	.byte	0x04, 0x0a
        /*0086*/ 	.short	(.L_83 - .L_82)
	.align		4
.L_82:
        /*0088*/ 	.word	index@(.nv.constant0._Z17per_row_AB_kernelPlS_S_ll)
        /*008c*/ 	.short	0x0380
        /*008e*/ 	.short	0x0028


	//----- nvinfo : EIATTR_SW_WAR
	.align		4
.L_83:
        /*0090*/ 	.byte	0x04, 0x36
        /*0092*/ 	.short	(.L_85 - .L_84)
.L_84:
        /*0094*/ 	.word	0x00000008
.L_85:


//--------------------- .nv.callgraph             --------------------------
	.section	.nv.callgraph,"",@"SHT_CUDA_CALLGRAPH"
	.align	4
	.sectionentsize	8
	.align		4
        /*0000*/ 	.word	0x00000000
	.align		4
        /*0004*/ 	.word	0xffffffff
	.align		4
        /*0008*/ 	.word	0x00000000
	.align		4
        /*000c*/ 	.word	0xfffffffe
	.align		4
        /*0010*/ 	.word	0x00000000
	.align		4
        /*0014*/ 	.word	0xfffffffd
	.align		4
        /*0018*/ 	.word	0x00000000
	.align		4
        /*001c*/ 	.word	0xfffffffc


//--------------------- .text._Z18per_element_kernelPlS_S_ll --------------------------
	.section	.text._Z18per_element_kernelPlS_S_ll,"ax",@progbits
	.align	128
        .global         _Z18per_element_kernelPlS_S_ll
        .type           _Z18per_element_kernelPlS_S_ll,@function
        .size           _Z18per_element_kernelPlS_S_ll,(.L_x_31 - _Z18per_element_kernelPlS_S_ll)
        .other          _Z18per_element_kernelPlS_S_ll,@"STO_CUDA_ENTRY STV_DEFAULT"
_Z18per_element_kernelPlS_S_ll:
.text._Z18per_element_kernelPlS_S_ll:
[----:B------:R-:W-:Y:S01]  /*0000*/  LDC R1, c[0x0][0x37c] ;  /* 0x0000df00ff017b82 */ /* 0x000fe20000000800 */
[----:B------:R-:W0:Y:S01]  /*0010*/  LDCU.64 UR10, c[0x0][0x3a0] ;  /* 0x00007400ff0a77ac */ /* 0x000e220008000a00 */
[----:B------:R-:W1:Y:S06]  /*0020*/  S2R R3, SR_TID.Y ;  /* 0x0000000000037919 */ /* 0x000e6c0000002200 */
[----:B------:R-:W-:Y:S01]  /*0030*/  S2UR UR4, SR_CTAID.Y ;  /* 0x00000000000479c3 */ /* 0x000fe20000002600 */
[----:B------:R-:W0:Y:S01]  /*0040*/  LDCU.64 UR12, c[0x0][0x398] ;  /* 0x00007300ff0c77ac */ /* 0x000e220008000a00 */
[----:B------:R-:W2:Y:S01]  /*0050*/  S2R R5, SR_TID.X ;  /* 0x0000000000057919 */ /* 0x000ea20000002100 */
[----:B------:R-:W3:Y:S05]  /*0060*/  LDCU UR5, c[0x0][0x370] ;  /* 0x00006e00ff0577ac */ /* 0x000eea0008000800 */
[----:B------:R-:W3:Y:S08]  /*0070*/  S2UR UR8, SR_CTAID.X ;  /* 0x00000000000879c3 */ /* 0x000ef00000002500 */
[----:B------:R-:W1:Y:S01]  /*0080*/  LDC R2, c[0x0][0x364] ;  /* 0x0000d900ff027b82 */ /* 0x000e620000000800 */
[----:B------:R-:W2:Y:S01]  /*0090*/  LDCU UR14, c[0x0][0x360] ;  /* 0x00006c00ff0e77ac */ /* 0x000ea20008000800 */
[----:B0-----:R-:W-:-:S02]  /*00a0*/  UIMAD UR9, UR11, UR12, URZ ;  /* 0x0000000c0b0972a4 */ /* 0x001fc4000f8e02ff */
[----:B------:R-:W-:Y:S02]  /*00b0*/  UIMAD.WIDE.U32 UR6, UR10, UR12, URZ ;  /* 0x0000000c0a0672a5 */ /* 0x000fe4000f8e00ff */
[----:B------:R-:W-:-:S04]  /*00c0*/  UIMAD UR9, UR10, UR13, UR9 ;  /* 0x0000000d0a0972a4 */ /* 0x000fc8000f8e0209 */
[----:B------:R-:W-:Y:S02]  /*00d0*/  UIADD3 UR12, UPT, UPT, UR7, UR9, URZ ;  /* 0x00000009070c7290 */ /* 0x000fe4000fffe0ff */
[----:B---3--:R-:W-:Y:S02]  /*00e0*/  UIMAD UR4, UR4, UR5, UR8 ;  /* 0x00000005040472a4 */ /* 0x008fe4000f8e0208 */
[----:B------:R-:W-:Y:S02]  /*00f0*/  UIMAD UR5, UR12, UR6, URZ ;  /* 0x000000060c0572a4 */ /* 0x000fe4000f8e02ff */
[----:B------:R-:W-:Y:S02]  /*0100*/  UIMAD.WIDE.U32 UR8, UR6, UR6, URZ ;  /* 0x00000006060872a5 */ /* 0x000fe4000f8e00ff */
[----:B-1----:R-:W-:Y:S01]  /*0110*/  IMAD R2, R2, UR4, R3 ;  /* 0x0000000402027c24 */ /* 0x002fe2000f8e0203 */
[----:B------:R-:W-:-:S03]  /*0120*/  UIMAD UR4, UR12, UR6, UR5 ;  /* 0x000000060c0472a4 */ /* 0x000fc6000f8e0205 */
[----:B--2---:R-:W-:Y:S01]  /*0130*/  IMAD R2, R2, UR14, R5 ;  /* 0x0000000e02027c24 */ /* 0x004fe2000f8e0205 */
[----:B------:R-:W-:-:S04]  /*0140*/  UIADD3 UR4, UPT, UPT, UR9, UR4, URZ ;  /* 0x0000000409047290 */ /* 0x000fc8000fffe0ff */
[----:B------:R-:W-:Y:S02]  /*0150*/  ISETP.LT.U32.AND P0, PT, R2, UR8, PT ;  /* 0x0000000802007c0c */ /* 0x000fe4000bf01070 */
[----:B------:R-:W-:-:S05]  /*0160*/  IMAD.U32 R0, RZ, RZ, UR4 ;  /* 0x00000004ff007e24 */ /* 0x000fca000f8e00ff */
[----:B------:R-:W-:-:S13]  /*0170*/  ISETP.GT.AND.EX P0, PT, R0, RZ, PT, P0 ;  /* 0x000000ff0000720c */ /* 0x000fda0003f04300 */
[----:B------:R-:W-:Y:S05]  /*0180*/  @!P0 EXIT ;  /* 0x000000000000894d */ /* 0x000fea0003800000 */
[----:B------:R-:W-:Y:S02]  /*0190*/  UIMAD UR8, UR12, UR10, URZ ;  /* 0x0000000a0c0872a4 */ /* 0x000fe4000f8e02ff */
[----:B------:R-:W-:Y:S02]  /*01a0*/  UIMAD.WIDE.U32 UR4, UR6, UR10, URZ ;  /* 0x0000000a060472a5 */ /* 0x000fe4000f8e00ff */
[----:B------:R-:W-:-:S04]  /*01b0*/  UIMAD UR8, UR6, UR11, UR8 ;  /* 0x0000000b060872a4 */ /* 0x000fc8000f8e0208 */
[----:B------:R-:W-:-:S04]  /*01c0*/  UIADD3 UR8, UPT, UPT, UR5, UR8, URZ ;  /* 0x0000000805087290 */ /* 0x000fc8000fffe0ff */
[----:B------:R-:W-:-:S09]  /*01d0*/  UISETP.NE.U32.AND UP0, UPT, UR8, URZ, UPT ;  /* 0x000000ff0800728c */ /* 0x000fd2000bf05070 */
[----:B------:R-:W-:Y:S05]  /*01e0*/  BRA.U UP0, `(.L_x_0) ;  /* 0x00000001005c7547 */ /* 0x000fea000b800000 */
[----:B------:R-:W0:Y:S01]  /*01f0*/  I2F.U32.RP R0, UR4 ;  /* 0x0000000400007d06 */ /* 0x000e220008209000 */
[----:B------:R-:W-:-:S07]  /*0200*/  ISETP.NE.U32.AND P2, PT, RZ, UR4, PT ;  /* 0x00000004ff007c0c */ /* 0x000fce000bf45070 */
[----:B0-----:R-:W0:Y:S02]  /*0210*/  MUFU.RCP R0, R0 ;  /* 0x0000000000007308 */ /* 0x001e240000001000 */
[----:B0-----:R-:W-:Y:S02]  /*0220*/  VIADD R4, R0, 0xffffffe ;  /* 0x0ffffffe00047836 */ /* 0x001fe40000000000 */
[----:B------:R-:W-:-:S04]  /*0230*/  IMAD.MOV.U32 R0, RZ, RZ, RZ ;  /* 0x000000ffff007224 */ /* 0x000fc800078e00ff */
[----:B------:R0:W1:Y:S02]  /*0240*/  F2I.FTZ.U32.TRUNC.NTZ R5, R4 ;  /* 0x0000000400057305 */ /* 0x000064000021f000 */
[----:B0-----:R-:W-:Y:S01]  /*0250*/  IMAD.MOV.U32 R4, RZ, RZ, RZ ;  /* 0x000000ffff047224 */ /* 0x001fe200078e00ff */
[----:B-1----:R-:W-:-:S05]  /*0260*/  IADD3 R7, PT, PT, RZ, -R5, RZ ;  /* 0x80000005ff077210 */ /* 0x002fca0007ffe0ff */
[----:B------:R-:W-:-:S04]  /*0270*/  IMAD R7, R7, UR4, RZ ;  /* 0x0000000407077c24 */ /* 0x000fc8000f8e02ff */
[----:B------:R-:W-:-:S06]  /*0280*/  IMAD.HI.U32 R5, R5, R7, R4 ;  /* 0x0000000705057227 */ /* 0x000fcc00078e0004 */
[----:B------:R-:W-:-:S04]  /*0290*/  IMAD.HI.U32 R4, R5, R2, RZ ;  /* 0x0000000205047227 */ /* 0x000fc800078e00ff */
[----:B------:R-:W-:-:S04]  /*02a0*/  IMAD.MOV R5, RZ, RZ, -R4 ;  /* 0x000000ffff057224 */ /* 0x000fc800078e0a04 */
[----:B------:R-:W-:-:S05]  /*02b0*/  IMAD R5, R5, UR4, R2 ;  /* 0x0000000405057c24 */ /* 0x000fca000f8e0202 */
[----:B------:R-:W-:-:S13]  /*02c0*/  ISETP.GE.U32.AND P0, PT, R5, UR4, PT ;  /* 0x0000000405007c0c */ /* 0x000fda000bf06070 */
[----:B------:R-:W-:Y:S01]  /*02d0*/  @P0 IADD3 R5, PT, PT, R5, -UR4, RZ ;  /* 0x8000000405050c10 */ /* 0x000fe2000fffe0ff */
[----:B------:R-:W-:-:S03]  /*02e0*/  @P0 VIADD R4, R4, 0x1 ;  /* 0x0000000104040836 */ /* 0x000fc60000000000 */
[----:B------:R-:W-:-:S13]  /*02f0*/  ISETP.GE.U32.AND P1, PT, R5, UR4, PT ;  /* 0x0000000405007c0c */ /* 0x000fda000bf26070 */
[----:B------:R-:W-:Y:S01]  /*0300*/  @P1 VIADD R4, R4, 0x1 ;  /* 0x0000000104041836 */ /* 0x000fe20000000000 */
[----:B------:R-:W-:-:S04]  /*0310*/  @!P2 LOP3.LUT R4, RZ, UR4, RZ, 0x33, !PT ;  /* 0x00000004ff04ac12 */ /* 0x000fc8000f8e33ff */
[----:B------:R-:W-:-:S05]  /*0320*/  IADD3 R5, PT, PT, -R4, RZ, RZ ;  /* 0x000000ff04057210 */ /* 0x000fca0007ffe1ff */
[----:B------:R-:W-:Y:S02]  /*0330*/  IMAD R16, R5, UR4, R2 ;  /* 0x0000000405107c24 */ /* 0x000fe4000f8e0202 */
[----:B------:R-:W-:Y:S01]  /*0340*/  IMAD.MOV.U32 R5, RZ, RZ, RZ ;  /* 0x000000ffff057224 */ /* 0x000fe200078e00ff */
[----:B------:R-:W-:Y:S06]  /*0350*/  BRA `(.L_x_1) ;  /* 0x0000000000407947 */ /* 0x000fec0003800000 */
.L_x_0:
[----:B------:R-:W-:Y:S01]  /*0360*/  HFMA2 R19, -RZ, RZ, 0, 0 ;  /* 0x00000000ff137431 */ /* 0x000fe200000001ff */
[----:B------:R-:W-:Y:S01]  /*0370*/  MOV R20, UR4 ;  /* 0x0000000400147c02 */ /* 0x000fe20008000f00 */
[----:B------:R-:W-:Y:S01]  /*0380*/  IMAD.U32 R21, RZ, RZ, UR5 ;  /* 0x00000005ff157e24 */ /* 0x000fe2000f8e00ff */
[----:B------:R-:W-:Y:S01]  /*0390*/  MOV R18, 0x3d0 ;  /* 0x000003d000127802 */ /* 0x000fe20000000f00 */
[----:B------:R-:W-:Y:S02]  /*03a0*/  IMAD.MOV.U32 R22, RZ, RZ, R2 ;  /* 0x000000ffff167224 */ /* 0x000fe400078e0002 */
[----:B------:R-:W-:-:S07]  /*03b0*/  IMAD.U32 R17, RZ, RZ, UR8 ;  /* 0x00000008ff117e24 */ /* 0x000fce000f8e00ff */
[----:B------:R-:W-:Y:S05]  /*03c0*/  CALL.REL.NOINC `($__internal_0_$__cuda_sm20_div_s64) ;  /* 0x00000008006c7944 */ /* 0x000fea0003c00000 */
[----:B------:R-:W-:Y:S01]  /*03d0*/  IADD3 R5, P0, PT, RZ, -R10, RZ ;  /* 0x8000000aff057210 */ /* 0x000fe20007f1e0ff */
[----:B------:R-:W-:Y:S01]  /*03e0*/  IMAD.MOV.U32 R4, RZ, RZ, R10 ;  /* 0x000000ffff047224 */ /* 0x000fe200078e000a */
[----:B------:R-:W-:-:S03]  /*03f0*/  MOV R3, RZ ;  /* 0x000000ff00037202 */ /* 0x000fc60000000f00 */
[----:B------:R-:W-:Y:S02]  /*0400*/  IMAD.X R0, RZ, RZ, ~R11, P0 ;  /* 0x000000ffff007224 */ /* 0x000fe400000e0e0b */
[----:B------:R-:W-:-:S04]  /*0410*/  IMAD.WIDE.U32 R16, R5, UR4, R2 ;  /* 0x0000000405107c25 */ /* 0x000fc8000f8e0002 */
[----:B------:R-:W-:-:S04]  /*0420*/  IMAD R0, R0, UR4, RZ ;  /* 0x0000000400007c24 */ /* 0x000fc8000f8e02ff */
[----:B------:R-:W-:-:S04]  /*0430*/  IMAD R5, R5, UR8, R0 ;  /* 0x0000000805057c24 */ /* 0x000fc8000f8e0200 */
[----:B------:R-:W-:Y:S01]  /*0440*/  IMAD.IADD R0, R17, 0x1, R5 ;  /* 0x0000000111007824 */ /* 0x000fe200078e0205 */
[----:B------:R-:W-:-:S07]  /*0450*/  MOV R5, R11 ;  /* 0x0000000b00057202 */ /* 0x000fce0000000f00 */
.L_x_1:
[----:B------:R-:W-:Y:S01]  /*0460*/  UISETP.NE.U32.AND UP0, UPT, UR12, URZ, UPT ;  /* 0x000000ff0c00728c */ /* 0x000fe2000bf05070 */
[----:B------:R-:W-:-:S08]  /*0470*/  UMOV UR4, URZ ;  /* 0x000000ff00047c82 */ /* 0x000fd00008000000 */
[----:B------:R-:W-:Y:S05]  /*0480*/  BRA.U UP0, `(.L_x_2) ;  /* 0x00000001004c7547 */ /* 0x000fea000b800000 */
[----:B------:R-:W0:Y:S01]  /*0490*/  I2F.U32.RP R8, UR6 ;  /* 0x0000000600087d06 */ /* 0x000e220008209000 */
[----:B------:R-:W-:Y:S01]  /*04a0*/  ISETP.NE.U32.AND P1, PT, RZ, UR6, PT ;  /* 0x00000006ff007c0c */ /* 0x000fe2000bf25070 */
[----:B------:R-:W-:-:S06]  /*04b0*/  IMAD.MOV.U32 R19, RZ, RZ, RZ ;  /* 0x000000ffff137224 */ /* 0x000fcc00078e00ff */
[----:B0-----:R-:W0:Y:S02]  /*04c0*/  MUFU.RCP R8, R8 ;  /* 0x0000000800087308 */ /* 0x001e240000001000 */
[----:B0-----:R-:W-:-:S06]  /*04d0*/  VIADD R6, R8, 0xffffffe ;  /* 0x0ffffffe08067836 */ /* 0x001fcc0000000000 */
[----:B------:R0:W1:Y:S02]  /*04e0*/  F2I.FTZ.U32.TRUNC.NTZ R7, R6 ;  /* 0x0000000600077305 */ /* 0x000064000021f000 */
[----:B0-----:R-:W-:Y:S02]  /*04f0*/  HFMA2 R6, -RZ, RZ, 0, 0 ;  /* 0x00000000ff067431 */ /* 0x001fe400000001ff */
[----:B-1----:R-:W-:-:S04]  /*0500*/  IMAD.MOV R9, RZ, RZ, -R7 ;  /* 0x000000ffff097224 */ /* 0x002fc800078e0a07 */
[----:B------:R-:W-:-:S04]  /*0510*/  IMAD R9, R9, UR6, RZ ;  /* 0x0000000609097c24 */ /* 0x000fc8000f8e02ff */
[----:B------:R-:W-:-:S06]  /*0520*/  IMAD.HI.U32 R7, R7, R9, R6 ;  /* 0x0000000907077227 */ /* 0x000fcc00078e0006 */
[----:B------:R-:W-:-:S04]  /*0530*/  IMAD.HI.U32 R7, R7, R2, RZ ;  /* 0x0000000207077227 */ /* 0x000fc800078e00ff */
[----:B------:R-:W-:-:S04]  /*0540*/  IMAD.MOV R7, RZ, RZ, -R7 ;  /* 0x000000ffff077224 */ /* 0x000fc800078e0a07 */
[----:B------:R-:W-:-:S05]  /*0550*/  IMAD R18, R7, UR6, R2 ;  /* 0x0000000607127c24 */ /* 0x000fca000f8e0202 */
[----:B------:R-:W-:-:S13]  /*0560*/  ISETP.GE.U32.AND P0, PT, R18, UR6, PT ;  /* 0x0000000612007c0c */ /* 0x000fda000bf06070 */
[----:B------:R-:W-:-:S05]  /*0570*/  @P0 VIADD R18, R18, -UR6 ;  /* 0x8000000612120c36 */ /* 0x000fca0008000000 */
[----:B------:R-:W-:-:S13]  /*0580*/  ISETP.GE.U32.AND P0, PT, R18, UR6, PT ;  /* 0x0000000612007c0c */ /* 0x000fda000bf06070 */
[----:B------:R-:W-:Y:S02]  /*0590*/  @P0 IADD3 R18, PT, PT, R18, -UR6, RZ ;  /* 0x8000000612120c10 */ /* 0x000fe4000fffe0ff */
[----:B------:R-:W-:Y:S01]  /*05a0*/  @!P1 LOP3.LUT R18, RZ, UR6, RZ, 0x33, !PT ;  /* 0x00000006ff129c12 */ /* 0x000fe2000f8e33ff */
[----:B------:R-:W-:Y:S06]  /*05b0*/  BRA `(.L_x_3) ;  /* 0x0000000000147947 */ /* 0x000fec0003800000 */
.L_x_2:
[----:B------:R-:W-:Y:S01]  /*05c0*/  IMAD.MOV.U32 R9, RZ, RZ, R2 ;  /* 0x000000ffff097224 */ /* 0x000fe200078e0002 */
[----:B------:R-:W-:Y:S01]  /*05d0*/  MOV R8, 0x610 ;  /* 0x0000061000087802 */ /* 0x000fe20000000f00 */
[----:B------:R-:W-:Y:S01]  /*05e0*/  UMOV UR10, UR6 ;  /* 0x00000006000a7c82 */ /* 0x000fe20008000000 */
[----:B------:R-:W-:-:S05]  /*05f0*/  UMOV UR11, UR12 ;  /* 0x0000000c000b7c82 */ /* 0x000fca0008000000 */
[----:B------:R-:W-:Y:S05]  /*0600*/  CALL.REL.NOINC `($__internal_1_$__cuda_sm20_rem_s64) ;  /* 0x0000000c00287944 */ /* 0x000fea0003c00000 */
.L_x_3:
[----:B------:R-:W0:Y:S02]  /*0610*/  LDCU UR5, c[0x0][0x39c] ;  /* 0x00007380ff0577ac */ /* 0x000e240008000800 */
[----:B0-----:R-:W-:-:S09]  /*0620*/  UISETP.NE.AND.EX UP0, UPT, UR5, URZ, UPT, !UPT ;  /* 0x000000ff0500728c */ /* 0x001fd2000bf053f0 */
[----:B------:R-:W-:Y:S05]  /*0630*/  BRA.U UP0, `(.L_x_4) ;  /* 0x0000000100547547 */ /* 0x000fea000b800000 */
[----:B------:R-:W0:Y:S02]  /*0640*/  LDCU UR5, c[0x0][0x398] ;  /* 0x00007300ff0577ac */ /* 0x000e240008000800 */
[----:B0-----:R-:W0:Y:S01]  /*0650*/  I2F.U32.RP R8, UR5 ;  /* 0x0000000500087d06 */ /* 0x001e220008209000 */
[----:B------:R-:W-:-:S07]  /*0660*/  ISETP.NE.U32.AND P2, PT, RZ, UR5, PT ;  /* 0x00000005ff007c0c */ /* 0x000fce000bf45070 */
[----:B0-----:R-:W0:Y:S02]  /*0670*/  MUFU.RCP R8, R8 ;  /* 0x0000000800087308 */ /* 0x001e240000001000 */
[----:B0-----:R-:W-:-:S06]  /*0680*/  IADD3 R6, PT, PT, R8, 0xffffffe, RZ ;  /* 0x0ffffffe08067810 */ /* 0x001fcc0007ffe0ff */
[----:B------:R0:W1:Y:S02]  /*0690*/  F2I.FTZ.U32.TRUNC.NTZ R7, R6 ;  /* 0x0000000600077305 */ /* 0x000064000021f000 */
[----:B0-----:R-:W-:Y:S02]  /*06a0*/  IMAD.MOV.U32 R6, RZ, RZ, RZ ;  /* 0x000000ffff067224 */ /* 0x001fe400078e00ff */
[----:B-1----:R-:W-:-:S04]  /*06b0*/  IMAD.MOV R9, RZ, RZ, -R7 ;  /* 0x000000ffff097224 */ /* 0x002fc800078e0a07 */
[----:B------:R-:W-:-:S04]  /*06c0*/  IMAD R9, R9, UR5, RZ ;  /* 0x0000000509097c24 */ /* 0x000fc8000f8e02ff */
[----:B------:R-:W-:-:S06]  /*06d0*/  IMAD.HI.U32 R7, R7, R9, R6 ;  /* 0x0000000907077227 */ /* 0x000fcc00078e0006 */
[----:B------:R-:W-:-:S05]  /*06e0*/  IMAD.HI.U32 R6, R7, R18, RZ ;  /* 0x0000001207067227 */ /* 0x000fca00078e00ff */
[----:B------:R-:W-:-:S05]  /*06f0*/  IADD3 R7, PT, PT, -R6, RZ, RZ ;  /* 0x000000ff06077210 */ /* 0x000fca0007ffe1ff */
[----:B------:R-:W-:Y:S02]  /*0700*/  IMAD R18, R7, UR5, R18 ;  /* 0x0000000507127c24 */ /* 0x000fe4000f8e0212 */
[----:B------:R-:W-:-:S03]  /*0710*/  IMAD.MOV.U32 R7, RZ, RZ, RZ ;  /* 0x000000ffff077224 */ /* 0x000fc600078e00ff */
[----:B------:R-:W-:-:S13]  /*0720*/  ISETP.GE.U32.AND P0, PT, R18, UR5, PT ;  /* 0x0000000512007c0c */ /* 0x000fda000bf06070 */
[----:B------:R-:W-:Y:S02]  /*0730*/  @P0 VIADD R18, R18, -UR5 ;  /* 0x8000000512120c36 */ /* 0x000fe40008000000 */
[----:B------:R-:W-:-:S03]  /*0740*/  @P0 VIADD R6, R6, 0x1 ;  /* 0x0000000106060836 */ /* 0x000fc60000000000 */
[----:B------:R-:W-:-:S13]  /*0750*/  ISETP.GE.U32.AND P1, PT, R18, UR5, PT ;  /* 0x0000000512007c0c */ /* 0x000fda000bf26070 */
[----:B------:R-:W-:Y:S02]  /*0760*/  @P1 IADD3 R6, PT, PT, R6, 0x1, RZ ;  /* 0x0000000106061810 */ /* 0x000fe40007ffe0ff */
[----:B------:R-:W-:Y:S01]  /*0770*/  @!P2 LOP3.LUT R6, RZ, UR5, RZ, 0x33, !PT ;  /* 0x00000005ff06ac12 */ /* 0x000fe2000f8e33ff */
[----:B------:R-:W-:Y:S06]  /*0780*/  BRA `(.L_x_5) ;  /* 0x0000000000207947 */ /* 0x000fec0003800000 */
.L_x_4:
[----:B------:R-:W0:Y:S01]  /*0790*/  LDCU.64 UR8, c[0x0][0x398] ;  /* 0x00007300ff0877ac */ /* 0x000e220008000a00 */
[----:B------:R-:W-:Y:S01]  /*07a0*/  IMAD.MOV.U32 R22, RZ, RZ, R18 ;  /* 0x000000ffff167224 */ /* 0x000fe200078e0012 */
[----:B------:R-:W-:Y:S02]  /*07b0*/  MOV R18, 0x7f0 ;  /* 0x000007f000127802 */ /* 0x000fe40000000f00 */
[----:B0-----:R-:W-:Y:S01]  /*07c0*/  MOV R20, UR8 ;  /* 0x0000000800147c02 */ /* 0x001fe20008000f00 */
[----:B------:R-:W-:-:S07]  /*07d0*/  IMAD.U32 R17, RZ, RZ, UR9 ;  /* 0x00000009ff117e24 */ /* 0x000fce000f8e00ff */
[----:B------:R-:W-:Y:S05]  /*07e0*/  CALL.REL.NOINC `($__internal_0_$__cuda_sm20_div_s64) ;  /* 0x0000000400647944 */ /* 0x000fea0003c00000 */
[----:B------:R-:W-:Y:S01]  /*07f0*/  IMAD.MOV.U32 R6, RZ, RZ, R10 ;  /* 0x000000ffff067224 */ /* 0x000fe200078e000a */
[----:B------:R-:W-:-:S07]  /*0800*/  MOV R7, R11 ;  /* 0x0000000b00077202 */ /* 0x000fce0000000f00 */
.L_x_5:
[----:B------:R-:W0:Y:S02]  /*0810*/  LDCU UR5, c[0x0][0x39c] ;  /* 0x00007380ff0577ac */ /* 0x000e240008000800 */
[----:B0-----:R-:W-:-:S09]  /*0820*/  UISETP.NE.AND.EX UP0, UPT, UR5, URZ, UPT, !UPT ;  /* 0x000000ff0500728c */ /* 0x001fd2000bf053f0 */
[----:B------:R-:W-:Y:S05]  /*0830*/  BRA.U UP0, `(.L_x_6) ;  /* 0x0000000100507547 */ /* 0x000fea000b800000 */
[----:B------:R-:W0:Y:S01]  /*0840*/  LDCU UR4, c[0x0][0x398] ;  /* 0x00007300ff0477ac */ /* 0x000e220008000800 */
[----:B------:R-:W-:Y:S01]  /*0850*/  HFMA2 R8, -RZ, RZ, 0, 0 ;  /* 0x00000000ff087431 */ /* 0x000fe200000001ff */
[----:B0-----:R-:W0:Y:S01]  /*0860*/  I2F.U32.RP R10, UR4 ;  /* 0x00000004000a7d06 */ /* 0x001e220008209000 */
[----:B------:R-:W-:-:S07]  /*0870*/  ISETP.NE.U32.AND P1, PT, RZ, UR4, PT ;  /* 0x00000004ff007c0c */ /* 0x000fce000bf25070 */
[----:B0-----:R-:W0:Y:S02]  /*0880*/  MUFU.RCP R10, R10 ;  /* 0x0000000a000a7308 */ /* 0x001e240000001000 */
[----:B0-----:R-:W-:-:S06]  /*0890*/  VIADD R11, R10, 0xffffffe ;  /* 0x0ffffffe0a0b7836 */ /* 0x001fcc0000000000 */
[----:B------:R-:W0:Y:S02]  /*08a0*/  F2I.FTZ.U32.TRUNC.NTZ R9, R11 ;  /* 0x0000000b00097305 */ /* 0x000e24000021f000 */
[----:B0-----:R-:W-:-:S04]  /*08b0*/  IMAD.MOV R13, RZ, RZ, -R9 ;  /* 0x000000ffff0d7224 */ /* 0x001fc800078e0a09 */
[----:B------:R-:W-:-:S04]  /*08c0*/  IMAD R13, R13, UR4, RZ ;  /* 0x000000040d0d7c24 */ /* 0x000fc8000f8e02ff */
[----:B------:R-:W-:-:S06]  /*08d0*/  IMAD.HI.U32 R13, R9, R13, R8 ;  /* 0x0000000d090d7227 */ /* 0x000fcc00078e0008 */
[----:B------:R-:W-:-:S04]  /*08e0*/  IMAD.HI.U32 R8, R13, R2, RZ ;  /* 0x000000020d087227 */ /* 0x000fc800078e00ff */
[----:B------:R-:W-:-:S04]  /*08f0*/  IMAD.MOV R9, RZ, RZ, -R8 ;  /* 0x000000ffff097224 */ /* 0x000fc800078e0a08 */
[----:B------:R-:W-:Y:S02]  /*0900*/  IMAD R8, R9, UR4, R2 ;  /* 0x0000000409087c24 */ /* 0x000fe4000f8e0202 */
[----:B------:R-:W-:-:S03]  /*0910*/  IMAD.MOV.U32 R9, RZ, RZ, RZ ;  /* 0x000000ffff097224 */ /* 0x000fc600078e00ff */
[----:B------:R-:W-:-:S13]  /*0920*/  ISETP.GE.U32.AND P0, PT, R8, UR4, PT ;  /* 0x0000000408007c0c */ /* 0x000fda000bf06070 */
[----:B------:R-:W-:-:S05]  /*0930*/  @P0 VIADD R8, R8, -UR4 ;  /* 0x8000000408080c36 */ /* 0x000fca0008000000 */
[----:B------:R-:W-:-:S13]  /*0940*/  ISETP.GE.U32.AND P0, PT, R8, UR4, PT ;  /* 0x0000000408007c0c */ /* 0x000fda000bf06070 */
[----:B------:R-:W-:Y:S02]  /*0950*/  @P0 IADD3 R8, PT, PT, R8, -UR4, RZ ;  /* 0x8000000408080c10 */ /* 0x000fe4000fffe0ff */
[----:B------:R-:W-:Y:S01]  /*0960*/  @!P1 LOP3.LUT R8, RZ, UR4, RZ, 0x33, !PT ;  /* 0x00000004ff089c12 */ /* 0x000fe2000f8e33ff */
[----:B------:R-:W-:Y:S06]  /*0970*/  BRA `(.L_x_7) ;  /* 0x0000000000187947 */ /* 0x000fec0003800000 */
.L_x_6:
[----:B------:R-:W-:Y:S01]  /*0980*/  IMAD.MOV.U32 R9, RZ, RZ, R2 ;  /* 0x000000ffff097224 */ /* 0x000fe200078e0002 */
[----:B------:R-:W-:Y:S01]  /*0990*/  MOV R8, 0x9c0 ;  /* 0x000009c000087802 */ /* 0x000fe20000000f00 */
[----:B------:R-:W0:Y:S06]  /*09a0*/  LDCU.64 UR10, c[0x0][0x398] ;  /* 0x00007300ff0a77ac */ /* 0x000e2c0008000a00 */
[----:B0-----:R-:W-:Y:S05]  /*09b0*/  CALL.REL.NOINC `($__internal_1_$__cuda_sm20_rem_s64) ;  /* 0x00000008003c7944 */ /* 0x001fea0003c00000 */
[----:B------:R-:W-:Y:S01]  /*09c0*/  MOV R8, R18 ;  /* 0x0000001200087202 */ /* 0x000fe20000000f00 */
[----:B------:R-:W-:-:S07]  /*09d0*/  IMAD.MOV.U32 R9, RZ, RZ, R19 ;  /* 0x000000ffff097224 */ /* 0x000fce00078e0013 */
.L_x_7:
[----:B------:R-:W-:Y:S01]  /*09e0*/  LOP3.LUT R10, R0, UR12, RZ, 0xfc, !PT ;  /* 0x0000000c000a7c12 */ /* 0x000fe2000f8efcff */
[----:B------:R-:W0:Y:S01]  /*09f0*/  LDCU.64 UR4, c[0x0][0x358] ;  /* 0x00006b00ff0477ac */ /* 0x000e220008000a00 */
[----:B------:R-:W-:Y:S02]  /*0a00*/  BSSY.RECONVERGENT B0, `(.L_x_8) ;  /* 0x000001e000007945 */ /* 0x000fe40003800200 */
[----:B------:R-:W-:-:S13]  /*0a10*/  ISETP.NE.U32.AND P0, PT, R10, RZ, PT ;  /* 0x000000ff0a00720c */ /* 0x000fda0003f05070 */
[----:B------:R-:W-:Y:S05]  /*0a20*/  @P0 BRA `(.L_x_9) ;  /* 0x0000000000500947 */ /* 0x000fea0003800000 */
[----:B------:R-:W1:Y:S01]  /*0a30*/  I2F.U32.RP R0, UR6 ;  /* 0x0000000600007d06 */ /* 0x000e620008209000 */
[----:B------:R-:W-:Y:S01]  /*0a40*/  IMAD.MOV.U32 R10, RZ, RZ, RZ ;  /* 0x000000ffff0a7224 */ /* 0x000fe200078e00ff */
[----:B------:R-:W-:-:S06]  /*0a50*/  ISETP.NE.U32.AND P2, PT, RZ, UR6, PT ;  /* 0x00000006ff007c0c */ /* 0x000fcc000bf45070 */
[----:B-1----:R-:W1:Y:S02]  /*0a60*/  MUFU.RCP R0, R0 ;  /* 0x0000000000007308 */ /* 0x002e640000001000 */
[----:B-1----:R-:W-:-:S06]  /*0a70*/  VIADD R12, R0, 0xffffffe ;  /* 0x0ffffffe000c7836 */ /* 0x002fcc0000000000 */
[----:B------:R-:W1:Y:S02]  /*0a80*/  F2I.FTZ.U32.TRUNC.NTZ R11, R12 ;  /* 0x0000000c000b7305 */ /* 0x000e64000021f000 */
[----:B-1----:R-:W-:-:S05]  /*0a90*/  IADD3 R13, PT, PT, RZ, -R11, RZ ;  /* 0x8000000bff0d7210 */ /* 0x002fca0007ffe0ff */
[----:B------:R-:W-:-:S04]  /*0aa0*/  IMAD R13, R13, UR6, RZ ;  /* 0x000000060d0d7c24 */ /* 0x000fc8000f8e02ff */
[----:B------:R-:W-:-:S06]  /*0ab0*/  IMAD.HI.U32 R13, R11, R13, R10 ;  /* 0x0000000d0b0d7227 */ /* 0x000fcc00078e000a */
[----:B------:R-:W-:-:S04]  /*0ac0*/  IMAD.HI.U32 R10, R13, R16, RZ ;  /* 0x000000100d0a7227 */ /* 0x000fc800078e00ff */
[----:B------:R-:W-:-:S04]  /*0ad0*/  IMAD.MOV R11, RZ, RZ, -R10 ;  /* 0x000000ffff0b7224 */ /* 0x000fc800078e0a0a */
[----:B------:R-:W-:Y:S02]  /*0ae0*/  IMAD R16, R11, UR6, R16 ;  /* 0x000000060b107c24 */ /* 0x000fe4000f8e0210 */
[----:B------:R-:W-:-:S03]  /*0af0*/  HFMA2 R11, -RZ, RZ, 0, 0 ;  /* 0x00000000ff0b7431 */ /* 0x000fc600000001ff */
[----:B------:R-:W-:-:S13]  /*0b00*/  ISETP.GE.U32.AND P0, PT, R16, UR6, PT ;  /* 0x0000000610007c0c */ /* 0x000fda000bf06070 */
[----:B------:R-:W-:Y:S01]  /*0b10*/  @P0 IADD3 R16, PT, PT, R16, -UR6, RZ ;  /* 0x8000000610100c10 */ /* 0x000fe2000fffe0ff */
[----:B------:R-:W-:-:S03]  /*0b20*/  @P0 VIADD R10, R10, 0x1 ;  /* 0x000000010a0a0836 */ /* 0x000fc60000000000 */
[----:B------:R-:W-:-:S13]  /*0b30*/  ISETP.GE.U32.AND P1, PT, R16, UR6, PT ;  /* 0x0000000610007c0c */ /* 0x000fda000bf26070 */
[----:B------:R-:W-:Y:S01]  /*0b40*/  @P1 VIADD R10, R10, 0x1 ;  /* 0x000000010a0a1836 */ /* 0x000fe20000000000 */
[----:B------:R-:W-:Y:S01]  /*0b50*/  @!P2 LOP3.LUT R10, RZ, UR6, RZ, 0x33, !PT ;  /* 0x00000006ff0aac12 */ /* 0x000fe2000f8e33ff */
[----:B------:R-:W-:Y:S06]  /*0b60*/  BRA `(.L_x_10) ;  /* 0x00000000001c7947 */ /* 0x000fec0003800000 */
.L_x_9:
[----:B------:R-:W-:Y:S01]  /*0b70*/  IMAD.U32 R20, RZ, RZ, UR6 ;  /* 0x00000006ff147e24 */ /* 0x000fe2000f8e00ff */
[----:B------:R-:W-:Y:S01]  /*0b80*/  MOV R21, UR7 ;  /* 0x0000000700157c02 */ /* 0x000fe20008000f00 */
[----:B------:R-:W-:Y:S01]  /*0b90*/  IMAD.MOV.U32 R22, RZ, RZ, R16 ;  /* 0x000000ffff167224 */ /* 0x000fe200078e0010 */
[----:B------:R-:W-:Y:S01]  /*0ba0*/  MOV R19, R0 ;  /* 0x0000000000137202 */ /* 0x000fe20000000f00 */
[----:B------:R-:W-:Y:S01]  /*0bb0*/  IMAD.U32 R17, RZ, RZ, UR12 ;  /* 0x0000000cff117e24 */ /* 0x000fe2000f8e00ff */
[----:B------:R-:W-:-:S07]  /*0bc0*/  MOV R18, 0xbe0 ;  /* 0x00000be000127802 */ /* 0x000fce0000000f00 */
[----:B0-----:R-:W-:Y:S05]  /*0bd0*/  CALL.REL.NOINC `($__internal_0_$__cuda_sm20_div_s64) ;  /* 0x0000000000687944 */ /* 0x001fea0003c00000 */
.L_x_10:
[----:B0-----:R-:W-:Y:S05]  /*0be0*/  BSYNC.RECONVERGENT B0 ;  /* 0x0000000000007941 */ /* 0x001fea0003800200 */
.L_x_8:
[----:B------:R-:W0:Y:S01]  /*0bf0*/  LDCU.64 UR14, c[0x0][0x3a0] ;  /* 0x00007400ff0e77ac */ /* 0x000e220008000a00 */
[----:B------:R-:W1:Y:S01]  /*0c00*/  LDCU.128 UR8, c[0x0][0x380] ;  /* 0x00007000ff0877ac */ /* 0x000e620008000c00 */
[----:B0-----:R-:W-:Y:S02]  /*0c10*/  IMAD R3, R5, UR14, RZ ;  /* 0x0000000e05037c24 */ /* 0x001fe4000f8e02ff */
[----:B------:R-:W-:Y:S02]  /*0c20*/  IMAD R9, R9, UR14, RZ ;  /* 0x0000000e09097c24 */ /* 0x000fe4000f8e02ff */
[----:B------:R-:W-:-:S04]  /*0c30*/  IMAD.WIDE.U32 R6, R4, UR14, R6 ;  /* 0x0000000e04067c25 */ /* 0x000fc8000f8e0006 */
[----:B------:R-:W-:Y:S01]  /*0c40*/  IMAD R5, R4, UR15, R3 ;  /* 0x0000000f04057c24 */ /* 0x000fe2000f8e0203 */
[----:B-1----:R-:W-:Y:S01]  /*0c50*/  LEA R4, P0, R6, UR8, 0x3 ;  /* 0x0000000806047c11 */ /* 0x002fe2000f8018ff */
[----:B------:R-:W-:-:S03]  /*0c60*/  IMAD.WIDE.U32 R10, R8, UR14, R10 ;  /* 0x0000000e080a7c25 */ /* 0x000fc6000f8e000a */
[----:B------:R-:W-:Y:S01]  /*0c70*/  IADD3 R5, PT, PT, R7, R5, RZ ;  /* 0x0000000507057210 */ /* 0x000fe20007ffe0ff */
[----:B------:R-:W-:Y:S01]  /*0c80*/  IMAD R9, R8, UR15, R9 ;  /* 0x0000000f08097c24 */ /* 0x000fe2000f8e0209 */
[----:B------:R-:W-:Y:S02]  /*0c90*/  LEA R8, P1, R10, UR10, 0x3 ;  /* 0x0000000a0a087c11 */ /* 0x000fe4000f8218ff */
[----:B------:R-:W-:Y:S01]  /*0ca0*/  LEA.HI.X R5, R6, UR9, R5, 0x3, P0 ;  /* 0x0000000906057c11 */ /* 0x000fe200080f1c05 */
[----:B------:R-:W-:Y:S01]  /*0cb0*/  IMAD.IADD R3, R11, 0x1, R9 ;  /* 0x000000010b037824 */ /* 0x000fe200078e0209 */
[----:B------:R-:W0:Y:S04]  /*0cc0*/  LDCU.64 UR8, c[0x0][0x390] ;  /* 0x00007200ff0877ac */ /* 0x000e280008000a00 */
[----:B------:R-:W-:Y:S01]  /*0cd0*/  LEA.HI.X R9, R10, UR11, R3, 0x3, P1 ;  /* 0x0000000b0a097c11 */ /* 0x000fe200088f1c03 */
[----:B------:R-:W2:Y:S04]  /*0ce0*/  LDG.E.64 R4, desc[UR4][R4.64] ;  /* 0x0000000404047981 */ /* 0x000ea8000c1e1b00 */
[----:B------:R-:W2:Y:S01]  /*0cf0*/  LDG.E.64 R6, desc[UR4][R8.64] ;  /* 0x0000000408067981 */ /* 0x000ea2000c1e1b00 */
[----:B0-----:R-:W-:-:S04]  /*0d00*/  LEA R12, P0, R2, UR8, 0x3 ;  /* 0x00000008020c7c11 */ /* 0x001fc8000f8018ff */
[----:B------:R-:W-:Y:S01]  /*0d10*/  LEA.HI.X R13, R2, UR9, RZ, 0x3, P0 ;  /* 0x00000009020d7c11 */ /* 0x000fe200080f1cff */
[-C--:B--2---:R-:W-:Y:S02]  /*0d20*/  IMAD R3, R7, R4.reuse, RZ ;  /* 0x0000000407037224 */ /* 0x084fe400078e02ff */
[----:B------:R-:W-:-:S04]  /*0d30*/  IMAD.WIDE.U32 R10, R6, R4, RZ ;  /* 0x00000004060a7225 */ /* 0x000fc800078e00ff */
[----:B------:R-:W-:-:S05]  /*0d40*/  IMAD R3, R5, R6, R3 ;  /* 0x0000000605037224 */ /* 0x000fca00078e0203 */
[----:B------:R-:W-:-:S05]  /*0d50*/  IADD3 R11, PT, PT, R11, R3, RZ ;  /* 0x000000030b0b7210 */ /* 0x000fca0007ffe0ff */
[----:B------:R-:W-:Y:S01]  /*0d60*/  STG.E.64 desc[UR4][R12.64], R10 ;  /* 0x0000000a0c007986 */ /* 0x000fe2000c101b04 */
[----:B------:R-:W-:Y:S05]  /*0d70*/  EXIT ;  /* 0x000000000000794d */ /* 0x000fea0003800000 */
        .weak           $__internal_0_$__cuda_sm20_div_s64
        .type           $__internal_0_$__cuda_sm20_div_s64,@function
        .size           $__internal_0_$__cuda_sm20_div_s64,($__internal_1_$__cuda_sm20_rem_s64 - $__internal_0_$__cuda_sm20_div_s64)
$__internal_0_$__cuda_sm20_div_s64:
[-C--:B------:R-:W-:Y:S02]  /*0d80*/  IADD3 R11, P1, PT, RZ, -R20.reuse, RZ ;  /* 0x80000014ff0b7210 */ /* 0x080fe40007f3e0ff */
[----:B------:R-:W-:Y:S02]  /*0d90*/  ISETP.GE.AND P0, PT, R17, RZ, PT ;  /* 0x000000ff1100720c */ /* 0x000fe40003f06270 */
[----:B------:R-:W-:Y:S01]  /*0da0*/  ISETP.GE.AND P3, PT, R19, RZ, PT ;  /* 0x000000ff1300720c */ /* 0x000fe20003f66270 */
[----:B------:R-:W-:Y:S01]  /*0db0*/  IMAD.X R12, RZ, RZ, ~R17, P1 ;  /* 0x000000ffff0c7224 */ /* 0x000fe200008e0e11 */
[----:B------:R-:W-:-:S04]  /*0dc0*/  SEL R10, R11, R20, !P0 ;  /* 0x000000140b0a7207 */ /* 0x000fc80004000000 */
[----:B------:R-:W-:-:S04]  /*0dd0*/  SEL R11, R12, R17, !P0 ;  /* 0x000000110c0b7207 */ /* 0x000fc80004000000 */
[----:B------:R-:W0:Y:S08]  /*0de0*/  I2F.U64.RP R21, R10 ;  /* 0x0000000a00157312 */ /* 0x000e300000309000 */
[----:B0-----:R-:W0:Y:S02]  /*0df0*/  MUFU.RCP R21, R21 ;  /* 0x0000001500157308 */ /* 0x001e240000001000 */
[----:B0-----:R-:W-:-:S06]  /*0e00*/  IADD3 R14, PT, PT, R21, 0x1ffffffe, RZ ;  /* 0x1ffffffe150e7810 */ /* 0x001fcc0007ffe0ff */
[----:B------:R-:W0:Y:S02]  /*0e10*/  F2I.U64.TRUNC R14, R14 ;  /* 0x0000000e000e7311 */ /* 0x000e24000020d800 */
[----:B0-----:R-:W-:-:S04]  /*0e20*/  IMAD.WIDE.U32 R12, R14, R10, RZ ;  /* 0x0000000a0e0c7225 */ /* 0x001fc800078e00ff */
[----:B------:R-:W-:Y:S01]  /*0e30*/  IMAD R13, R14, R11, R13 ;  /* 0x0000000b0e0d7224 */ /* 0x000fe200078e020d */
[----:B------:R-:W-:-:S03]  /*0e40*/  IADD3 R23, P0, PT, RZ, -R12, RZ ;  /* 0x8000000cff177210 */ /* 0x000fc60007f1e0ff */
[----:B------:R-:W-:Y:S02]  /*0e50*/  IMAD R13, R15, R10, R13 ;  /* 0x0000000a0f0d7224 */ /* 0x000fe400078e020d */
[----:B------:R-:W-:-:S04]  /*0e60*/  IMAD.HI.U32 R12, R14, R23, RZ ;  /* 0x000000170e0c7227 */ /* 0x000fc800078e00ff */
[----:B------:R-:W-:Y:S01]  /*0e70*/  IMAD.X R25, RZ, RZ, ~R13, P0 ;  /* 0x000000ffff197224 */ /* 0x000fe200000e0e0d */
[----:B------:R-:W-:-:S03]  /*0e80*/  MOV R13, R14 ;  /* 0x0000000e000d7202 */ /* 0x000fc60000000f00 */
[-C--:B------:R-:W-:Y:S02]  /*0e90*/  IMAD R27, R15, R25.reuse, RZ ;  /* 0x000000190f1b7224 */ /* 0x080fe400078e02ff */
[----:B------:R-:W-:-:S04]  /*0ea0*/  IMAD.WIDE.U32 R12, P0, R14, R25, R12 ;  /* 0x000000190e0c7225 */ /* 0x000fc8000780000c */
[----:B------:R-:W-:-:S04]  /*0eb0*/  IMAD.HI.U32 R21, R15, R25, RZ ;  /* 0x000000190f157227 */ /* 0x000fc800078e00ff */
[----:B------:R-:W-:-:S04]  /*0ec0*/  IMAD.HI.U32 R12, P1, R15, R23, R12 ;  /* 0x000000170f0c7227 */ /* 0x000fc8000782000c */
[----:B------:R-:W-:Y:S01]  /*0ed0*/  IMAD.X R21, R21, 0x1, R15, P0 ;  /* 0x0000000115157824 */ /* 0x000fe200000e060f */
[----:B------:R-:W-:-:S04]  /*0ee0*/  IADD3 R13, P2, PT, R27, R12, RZ ;  /* 0x0000000c1b0d7210 */ /* 0x000fc80007f5e0ff */
[----:B------:R-:W-:Y:S01]  /*0ef0*/  IADD3.X R21, PT, PT, RZ, RZ, R21, P2, P1 ;  /* 0x000000ffff157210 */ /* 0x000fe200017e2415 */
[----:B------:R-:W-:-:S04]  /*0f00*/  IMAD.WIDE.U32 R14, R13, R10, RZ ;  /* 0x0000000a0d0e7225 */ /* 0x000fc800078e00ff */
[----:B------:R-:W-:Y:S01]  /*0f10*/  IMAD R12, R13, R11, R15 ;  /* 0x0000000b0d0c7224 */ /* 0x000fe200078e020f */
[----:B------:R-:W-:Y:S02]  /*0f20*/  IADD3 R23, P0, PT, RZ, -R14, RZ ;  /* 0x8000000eff177210 */ /* 0x000fe40007f1e0ff */
[----:B------:R-:W-:Y:S01]  /*0f30*/  IADD3 R15, P4, PT, RZ, -R22, RZ ;  /* 0x80000016ff0f7210 */ /* 0x000fe20007f9e0ff */
[----:B------:R-:W-:Y:S02]  /*0f40*/  IMAD R14, R21, R10, R12 ;  /* 0x0000000a150e7224 */ /* 0x000fe400078e020c */
[----:B------:R-:W-:Y:S01]  /*0f50*/  IMAD.HI.U32 R12, R13, R23, RZ ;  /* 0x000000170d0c7227 */ /* 0x000fe200078e00ff */
[----:B------:R-:W-:Y:S02]  /*0f60*/  SEL R15, R15, R22, !P3 ;  /* 0x000000160f0f7207 */ /* 0x000fe40005800000 */
[----:B------:R-:W-:Y:S01]  /*0f70*/  IADD3.X R14, PT, PT, RZ, ~R14, RZ, P0, !PT ;  /* 0x8000000eff0e7210 */ /* 0x000fe200007fe4ff */
[----:B------:R-:W-:-:S04]  /*0f80*/  IMAD.X R22, RZ, RZ, ~R19, P4 ;  /* 0x000000ffff167224 */ /* 0x000fc800020e0e13 */
[----:B------:R-:W-:-:S04]  /*0f90*/  IMAD.WIDE.U32 R12, P0, R13, R14, R12 ;  /* 0x0000000e0d0c7225 */ /* 0x000fc8000780000c */
[----:B------:R-:W-:-:S04]  /*0fa0*/  IMAD.HI.U32 R24, R21, R14, RZ ;  /* 0x0000000e15187227 */ /* 0x000fc800078e00ff */
[----:B------:R-:W-:-:S04]  /*0fb0*/  IMAD.HI.U32 R12, P1, R21, R23, R12 ;  /* 0x00000017150c7227 */ /* 0x000fc8000782000c */
[----:B------:R-:W-:-:S05]  /*0fc0*/  IMAD R13, R21, R14, RZ ;  /* 0x0000000e150d7224 */ /* 0x000fca00078e02ff */
[----:B------:R-:W-:Y:S02]  /*0fd0*/  IADD3 R14, P2, PT, R13, R12, RZ ;  /* 0x0000000c0d0e7210 */ /* 0x000fe40007f5e0ff */
[----:B------:R-:W-:Y:S02]  /*0fe0*/  IADD3.X R13, PT, PT, R24, R21, RZ, P0, !PT ;  /* 0x00000015180d7210 */ /* 0x000fe400007fe4ff */
[----:B------:R-:W-:Y:S01]  /*0ff0*/  SEL R21, R22, R19, !P3 ;  /* 0x0000001316157207 */ /* 0x000fe20005800000 */
[----:B------:R-:W-:Y:S01]  /*1000*/  IMAD.HI.U32 R12, R14, R15, RZ ;  /* 0x0000000f0e0c7227 */ /* 0x000fe200078e00ff */
[----:B------:R-:W-:-:S03]  /*1010*/  IADD3.X R22, PT, PT, RZ, RZ, R13, P2, P1 ;  /* 0x000000ffff167210 */ /* 0x000fc600017e240d */
[----:B------:R-:W-:Y:S02]  /*1020*/  IMAD.MOV.U32 R13, RZ, RZ, RZ ;  /* 0x000000ffff0d7224 */ /* 0x000fe400078e00ff */
[-C--:B------:R-:W-:Y:S02]  /*1030*/  IMAD R23, R22, R21.reuse, RZ ;  /* 0x0000001516177224 */ /* 0x080fe400078e02ff */
[----:B------:R-:W-:-:S04]  /*1040*/  IMAD.WIDE.U32 R12, R14, R21, R12 ;  /* 0x000000150e0c7225 */ /* 0x000fc800078e000c */
[----:B------:R-:W-:-:S04]  /*1050*/  IMAD.HI.U32 R25, R22, R21, RZ ;  /* 0x0000001516197227 */ /* 0x000fc800078e00ff */
[----:B------:R-:W-:-:S05]  /*1060*/  IMAD.HI.U32 R12, P0, R22, R15, R12 ;  /* 0x0000000f160c7227 */ /* 0x000fca000780000c */
[----:B------:R-:W-:Y:S02]  /*1070*/  IADD3 R23, P1, PT, R23, R12, RZ ;  /* 0x0000000c17177210 */ /* 0x000fe40007f3e0ff */
[----:B------:R-:W-:-:S03]  /*1080*/  IADD3.X R25, PT, PT, R25, RZ, RZ, P0, !PT ;  /* 0x000000ff19197210 */ /* 0x000fc600007fe4ff */
[----:B------:R-:W-:-:S04]  /*1090*/  IMAD.WIDE.U32 R12, R23, R10, RZ ;  /* 0x0000000a170c7225 */ /* 0x000fc800078e00ff */
[----:B------:R-:W-:Y:S01]  /*10a0*/  IMAD.X R25, RZ, RZ, R25, P1 ;  /* 0x000000ffff197224 */ /* 0x000fe200008e0619 */
[----:B------:R-:W-:Y:S01]  /*10b0*/  IADD3 R27, P1, PT, -R12, R15, RZ ;  /* 0x0000000f0c1b7210 */ /* 0x000fe20007f3e1ff */
[----:B------:R-:W-:-:S03]  /*10c0*/  IMAD R13, R23, R11, R13 ;  /* 0x0000000b170d7224 */ /* 0x000fc600078e020d */
[-C--:B------:R-:W-:Y:S01]  /*10d0*/  ISETP.GE.U32.AND P0, PT, R27, R10.reuse, PT ;  /* 0x0000000a1b00720c */ /* 0x080fe20003f06070 */
[----:B------:R-:W-:-:S05]  /*10e0*/  IMAD R12, R25, R10, R13 ;  /* 0x0000000a190c7224 */ /* 0x000fca00078e020d */
[----:B------:R-:W-:Y:S02]  /*10f0*/  IADD3.X R21, PT, PT, ~R12, R21, RZ, P1, !PT ;  /* 0x000000150c157210 */ /* 0x000fe40000ffe5ff */
[----:B------:R-:W-:Y:S02]  /*1100*/  IADD3 R13, P1, PT, R27, -R10, RZ ;  /* 0x8000000a1b0d7210 */ /* 0x000fe40007f3e0ff */
[----:B------:R-:W-:Y:S02]  /*1110*/  ISETP.GE.U32.AND.EX P0, PT, R21, R11, PT, P0 ;  /* 0x0000000b1500720c */ /* 0x000fe40003f06100 */
[----:B------:R-:W-:Y:S01]  /*1120*/  IADD3 R12, P2, PT, R23, 0x1, RZ ;  /* 0x00000001170c7810 */ /* 0x000fe20007f5e0ff */
[----:B------:R-:W-:Y:S01]  /*1130*/  IMAD.X R15, R21, 0x1, ~R11, P1 ;  /* 0x00000001150f7824 */ /* 0x000fe200008e0e0b */
[----:B------:R-:W-:Y:S02]  /*1140*/  SEL R13, R13, R27, P0 ;  /* 0x0000001b0d0d7207 */ /* 0x000fe40000000000 */
[----:B------:R-:W-:-:S02]  /*1150*/  IADD3.X R14, PT, PT, RZ, R25, RZ, P2, !PT ;  /* 0x00000019ff0e7210 */ /* 0x000fc400017fe4ff */
[----:B------:R-:W-:Y:S02]  /*1160*/  SEL R23, R12, R23, P0 ;  /* 0x000000170c177207 */ /* 0x000fe40000000000 */
[----:B------:R-:W-:Y:S02]  /*1170*/  SEL R15, R15, R21, P0 ;  /* 0x000000150f0f7207 */ /* 0x000fe40000000000 */
[----:B------:R-:W-:Y:S02]  /*1180*/  ISETP.GE.U32.AND P1, PT, R13, R10, PT ;  /* 0x0000000a0d00720c */ /* 0x000fe40003f26070 */
[----:B------:R-:W-:Y:S02]  /*1190*/  SEL R12, R14, R25, P0 ;  /* 0x000000190e0c7207 */ /* 0x000fe40000000000 */
[----:B------:R-:W-:Y:S02]  /*11a0*/  IADD3 R10, P2, PT, R23, 0x1, RZ ;  /* 0x00000001170a7810 */ /* 0x000fe40007f5e0ff */
[----:B------:R-:W-:-:S02]  /*11b0*/  ISETP.GE.U32.AND.EX P0, PT, R15, R11, PT, P1 ;  /* 0x0000000b0f00720c */ /* 0x000fc40003f06110 */
[----:B------:R-:W-:Y:S01]  /*11c0*/  LOP3.LUT R14, R17, R19, RZ, 0x3c, !PT ;  /* 0x00000013110e7212 */ /* 0x000fe200078e3cff */
[----:B------:R-:W-:Y:S01]  /*11d0*/  IMAD.X R11, RZ, RZ, R12, P2 ;  /* 0x000000ffff0b7224 */ /* 0x000fe200010e060c */
[----:B------:R-:W-:Y:S01]  /*11e0*/  SEL R10, R10, R23, P0 ;  /* 0x000000170a0a7207 */ /* 0x000fe20000000000 */
[----:B------:R-:W-:Y:S01]  /*11f0*/  IMAD.MOV.U32 R19, RZ, RZ, 0x0 ;  /* 0x00000000ff137424 */ /* 0x000fe200078e00ff */
[----:B------:R-:W-:Y:S02]  /*1200*/  ISETP.GE.AND P1, PT, R14, RZ, PT ;  /* 0x000000ff0e00720c */ /* 0x000fe40003f26270 */
[----:B------:R-:W-:Y:S02]  /*1210*/  SEL R11, R11, R12, P0 ;  /* 0x0000000c0b0b7207 */ /* 0x000fe40000000000 */
[----:B------:R-:W-:Y:S02]  /*1220*/  IADD3 R13, P2, PT, RZ, -R10, RZ ;  /* 0x8000000aff0d7210 */ /* 0x000fe40007f5e0ff */
[----:B------:R-:W-:-:S02]  /*1230*/  ISETP.NE.U32.AND P0, PT, R20, RZ, PT ;  /* 0x000000ff1400720c */ /* 0x000fc40003f05070 */
[-C--:B------:R-:W-:Y:S02]  /*1240*/  IADD3.X R12, PT, PT, RZ, ~R11.reuse, RZ, P2, !PT ;  /* 0x8000000bff0c7210 */ /* 0x080fe400017fe4ff */
[----:B------:R-:W-:Y:S02]  /*1250*/  ISETP.NE.AND.EX P0, PT, R17, RZ, PT, P0 ;  /* 0x000000ff1100720c */ /* 0x000fe40003f05300 */
[----:B------:R-:W-:Y:S02]  /*1260*/  SEL R10, R13, R10, !P1 ;  /* 0x0000000a0d0a7207 */ /* 0x000fe40004800000 */
[----:B------:R-:W-:Y:S02]  /*1270*/  SEL R11, R12, R11, !P1 ;  /* 0x0000000b0c0b7207 */ /* 0x000fe40004800000 */
[----:B------:R-:W-:Y:S02]  /*1280*/  SEL R10, R10, 0xffffffff, P0 ;  /* 0xffffffff0a0a7807 */ /* 0x000fe40000000000 */
[----:B------:R-:W-:Y:S01]  /*1290*/  SEL R11, R11, 0xffffffff, P0 ;  /* 0xffffffff0b0b7807 */ /* 0x000fe20000000000 */
[----:B------:R-:W-:Y:S06]  /*12a0*/  RET.REL.NODEC R18 `(_Z18per_element_kernelPlS_S_ll) ;  /* 0xffffffec12547950 */ /* 0x000fec0003c3ffff */
        .weak           $__internal_1_$__cuda_sm20_rem_s64
        .type           $__internal_1_$__cuda_sm20_rem_s64,@function
        .size           $__internal_1_$__cuda_sm20_rem_s64,(.L_x_31 - $__internal_1_$__cuda_sm20_rem_s64)
$__internal_1_$__cuda_sm20_rem_s64:
[----:B------:R-:W-:Y:S02]  /*12b0*/  UIADD3 UR8, UP1, UPT, URZ, -UR10, URZ ;  /* 0x8000000aff087290 */ /* 0x000fe4000ff3e0ff */
[----:B------:R-:W-:Y:S02]  /*12c0*/  UISETP.GE.AND UP0, UPT, UR11, URZ, UPT ;  /* 0x000000ff0b00728c */ /* 0x000fe4000bf06270 */
[----:B------:R-:W-:Y:S02]  /*12d0*/  UIADD3.X UR5, UPT, UPT, URZ, ~UR11, URZ, UP1, !UPT ;  /* 0x8000000bff057290 */ /* 0x000fe40008ffe4ff */
[----:B------:R-:W-:Y:S02]  /*12e0*/  USEL UR8, UR8, UR10, !UP0 ;  /* 0x0000000a08087287 */ /* 0x000fe4000c000000 */
[----:B------:R-:W-:-:S09]  /*12f0*/  USEL UR9, UR5, UR11, !UP0 ;  /* 0x0000000b05097287 */ /* 0x000fd2000c000000 */
[----:B------:R-:W0:Y:S08]  /*1300*/  I2F.U64.RP R14, UR8 ;  /* 0x00000008000e7d12 */ /* 0x000e300008309000 */
[----:B0-----:R-:W0:Y:S02]  /*1310*/  MUFU.RCP R14, R14 ;  /* 0x0000000e000e7308 */ /* 0x001e240000001000 */
[----:B0-----:R-:W-:-:S06]  /*1320*/  IADD3 R10, PT, PT, R14, 0x1ffffffe, RZ ;  /* 0x1ffffffe0e0a7810 */ /* 0x001fcc0007ffe0ff */
[----:B------:R-:W0:Y:S02]  /*1330*/  F2I.U64.TRUNC R10, R10 ;  /* 0x0000000a000a7311 */ /* 0x000e24000020d800 */
[----:B0-----:R-:W-:-:S04]  /*1340*/  IMAD.WIDE.U32 R12, R10, UR8, RZ ;  /* 0x000000080a0c7c25 */ /* 0x001fc8000f8e00ff */
[----:B------:R-:W-:Y:S01]  /*1350*/  IMAD R13, R10, UR9, R13 ;  /* 0x000000090a0d7c24 */ /* 0x000fe2000f8e020d */
[----:B------:R-:W-:-:S03]  /*1360*/  IADD3 R15, P0, PT, RZ, -R12, RZ ;  /* 0x8000000cff0f7210 */ /* 0x000fc60007f1e0ff */
[----:B------:R-:W-:Y:S02]  /*1370*/  IMAD R13, R11, UR8, R13 ;  /* 0x000000080b0d7c24 */ /* 0x000fe4000f8e020d */
[----:B------:R-:W-:-:S04]  /*1380*/  IMAD.HI.U32 R12, R10, R15, RZ ;  /* 0x0000000f0a0c7227 */ /* 0x000fc800078e00ff */
[----:B------:R-:W-:Y:S01]  /*1390*/  IMAD.X R17, RZ, RZ, ~R13, P0 ;  /* 0x000000ffff117224 */ /* 0x000fe200000e0e0d */
[----:B------:R-:W-:-:S03]  /*13a0*/  MOV R13, R10 ;  /* 0x0000000a000d7202 */ /* 0x000fc60000000f00 */
[-C--:B------:R-:W-:Y:S02]  /*13b0*/  IMAD R19, R11, R17.reuse, RZ ;  /* 0x000000110b137224 */ /* 0x080fe400078e02ff */
[----:B------:R-:W-:-:S04]  /*13c0*/  IMAD.WIDE.U32 R12, P0, R10, R17, R12 ;  /* 0x000000110a0c7225 */ /* 0x000fc8000780000c */
[----:B------:R-:W-:-:S04]  /*13d0*/  IMAD.HI.U32 R17, R11, R17, RZ ;  /* 0x000000110b117227 */ /* 0x000fc800078e00ff */
[----:B------:R-:W-:-:S05]  /*13e0*/  IMAD.HI.U32 R12, P1, R11, R15, R12 ;  /* 0x0000000f0b0c7227 */ /* 0x000fca000782000c */
[----:B------:R-:W-:Y:S01]  /*13f0*/  IADD3 R13, P2, PT, R19, R12, RZ ;  /* 0x0000000c130d7210 */ /* 0x000fe20007f5e0ff */
[----:B------:R-:W-:-:S04]  /*1400*/  IMAD.X R12, R17, 0x1, R11, P0 ;  /* 0x00000001110c7824 */ /* 0x000fc800000e060b */
[C---:B------:R-:W-:Y:S01]  /*1410*/  IMAD.WIDE.U32 R10, R13.reuse, UR8, RZ ;  /* 0x000000080d0a7c25 */ /* 0x040fe2000f8e00ff */
[----:B------:R-:W-:Y:S02]  /*1420*/  IADD3.X R15, PT, PT, RZ, RZ, R12, P2, P1 ;  /* 0x000000ffff0f7210 */ /* 0x000fe400017e240c */
[----:B------:R-:W-:Y:S01]  /*1430*/  ISETP.LE.AND P1, PT, RZ, UR4, PT ;  /* 0x00000004ff007c0c */ /* 0x000fe2000bf23270 */
[----:B------:R-:W-:Y:S01]  /*1440*/  IMAD R12, R13, UR9, R11 ;  /* 0x000000090d0c7c24 */ /* 0x000fe2000f8e020b */
[----:B------:R-:W-:-:S03]  /*1450*/  IADD3 R11, P0, PT, RZ, -R10, RZ ;  /* 0x8000000aff0b7210 */ /* 0x000fc60007f1e0ff */
[----:B------:R-:W-:Y:S02]  /*1460*/  IMAD R10, R15, UR8, R12 ;  /* 0x000000080f0a7c24 */ /* 0x000fe4000f8e020c */
[----:B------:R-:W-:-:S03]  /*1470*/  IMAD.HI.U32 R12, R13, R11, RZ ;  /* 0x0000000b0d0c7227 */ /* 0x000fc600078e00ff */
[----:B------:R-:W-:Y:S02]  /*1480*/  IADD3.X R14, PT, PT, RZ, ~R10, RZ, P0, !PT ;  /* 0x8000000aff0e7210 */ /* 0x000fe400007fe4ff */
[----:B------:R-:W-:-:S03]  /*1490*/  IADD3 R10, P4, PT, RZ, -R9, RZ ;  /* 0x80000009ff0a7210 */ /* 0x000fc60007f9e0ff */
[----:B------:R-:W-:Y:S01]  /*14a0*/  IMAD.WIDE.U32 R12, P0, R13, R14, R12 ;  /* 0x0000000e0d0c7225 */ /* 0x000fe2000780000c */
[----:B------:R-:W-:-:S03]  /*14b0*/  SEL R9, R10, R9, !P1 ;  /* 0x000000090a097207 */ /* 0x000fc60004800000 */
[----:B------:R-:W-:Y:S02]  /*14c0*/  IMAD.X R17, RZ, RZ, ~UR4, P4 ;  /* 0x80000004ff117e24 */ /* 0x000fe4000a0e06ff */
[----:B------:R-:W-:-:S03]  /*14d0*/  IMAD.HI.U32 R12, P2, R15, R11, R12 ;  /* 0x0000000b0f0c7227 */ /* 0x000fc6000784000c */
[----:B------:R-:W-:Y:S01]  /*14e0*/  SEL R17, R17, UR4, !P1 ;  /* 0x0000000411117c07 */ /* 0x000fe2000c800000 */
[CC--:B------:R-:W-:Y:S02]  /*14f0*/  IMAD R11, R15.reuse, R14.reuse, RZ ;  /* 0x0000000e0f0b7224 */ /* 0x0c0fe400078e02ff */
[----:B------:R-:W-:-:S03]  /*1500*/  IMAD.HI.U32 R14, R15, R14, RZ ;  /* 0x0000000e0f0e7227 */ /* 0x000fc600078e00ff */
[----:B------:R-:W-:Y:S01]  /*1510*/  IADD3 R12, P3, PT, R11, R12, RZ ;  /* 0x0000000c0b0c7210 */ /* 0x000fe20007f7e0ff */
[----:B------:R-:W-:Y:S01]  /*1520*/  IMAD.MOV.U32 R11, RZ, RZ, RZ ;  /* 0x000000ffff0b7224 */ /* 0x000fe200078e00ff */
[----:B------:R-:W-:-:S03]  /*1530*/  IADD3.X R15, PT, PT, R14, R15, RZ, P0, !PT ;  /* 0x0000000f0e0f7210 */ /* 0x000fc600007fe4ff */
[----:B------:R-:W-:Y:S01]  /*1540*/  IMAD.HI.U32 R10, R12, R9, RZ ;  /* 0x000000090c0a7227 */ /* 0x000fe200078e00ff */
[----:B------:R-:W-:-:S03]  /*1550*/  IADD3.X R15, PT, PT, RZ, RZ, R15, P3, P2 ;  /* 0x000000ffff0f7210 */ /* 0x000fc60001fe440f */
[----:B------:R-:W-:-:S04]  /*1560*/  IMAD.WIDE.U32 R10, R12, R17, R10 ;  /* 0x000000110c0a7225 */ /* 0x000fc800078e000a */
[C---:B------:R-:W-:Y:S02]  /*1570*/  IMAD R13, R15.reuse, R17, RZ ;  /* 0x000000110f0d7224 */ /* 0x040fe400078e02ff */
[----:B------:R-:W-:-:S04]  /*1580*/  IMAD.HI.U32 R10, P0, R15, R9, R10 ;  /* 0x000000090f0a7227 */ /* 0x000fc8000780000a */
[----:B------:R-:W-:Y:S01]  /*1590*/  IMAD.HI.U32 R12, R15, R17, RZ ;  /* 0x000000110f0c7227 */ /* 0x000fe200078e00ff */
[----:B------:R-:W-:-:S04]  /*15a0*/  IADD3 R13, P2, PT, R13, R10, RZ ;  /* 0x0000000a0d0d7210 */ /* 0x000fc80007f5e0ff */
[----:B------:R-:W-:Y:S01]  /*15b0*/  IADD3.X R12, PT, PT, R12, RZ, RZ, P0, !PT ;  /* 0x000000ff0c0c7210 */ /* 0x000fe200007fe4ff */
[----:B------:R-:W-:-:S04]  /*15c0*/  IMAD.WIDE.U32 R10, R13, UR8, RZ ;  /* 0x000000080d0a7c25 */ /* 0x000fc8000f8e00ff */
[----:B------:R-:W-:Y:S01]  /*15d0*/  IMAD.X R12, RZ, RZ, R12, P2 ;  /* 0x000000ffff0c7224 */ /* 0x000fe200010e060c */
[----:B------:R-:W-:Y:S01]  /*15e0*/  IADD3 R14, P2, PT, -R10, R9, RZ ;  /* 0x000000090a0e7210 */ /* 0x000fe20007f5e1ff */
[----:B------:R-:W-:-:S03]  /*15f0*/  IMAD R13, R13, UR9, R11 ;  /* 0x000000090d0d7c24 */ /* 0x000fc6000f8e020b */
[----:B------:R-:W-:Y:S01]  /*1600*/  ISETP.GE.U32.AND P0, PT, R14, UR8, PT ;  /* 0x000000080e007c0c */ /* 0x000fe2000bf06070 */
[----:B------:R-:W-:-:S05]  /*1610*/  IMAD R12, R12, UR8, R13 ;  /* 0x000000080c0c7c24 */ /* 0x000fca000f8e020d */
[----:B------:R-:W-:Y:S02]  /*1620*/  IADD3.X R11, PT, PT, ~R12, R17, RZ, P2, !PT ;  /* 0x000000110c0b7210 */ /* 0x000fe400017fe5ff */
[----:B------:R-:W-:Y:S02]  /*1630*/  IADD3 R9, P2, PT, R14, -UR8, RZ ;  /* 0x800000080e097c10 */ /* 0x000fe4000ff5e0ff */
[C---:B------:R-:W-:Y:S02]  /*1640*/  ISETP.GE.U32.AND.EX P0, PT, R11.reuse, UR9, PT, P0 ;  /* 0x000000090b007c0c */ /* 0x040fe4000bf06100 */
[----:B------:R-:W-:Y:S02]  /*1650*/  IADD3.X R10, PT, PT, R11, ~UR9, RZ, P2, !PT ;  /* 0x800000090b0a7c10 */ /* 0x000fe400097fe4ff */
[----:B------:R-:W-:Y:S02]  /*1660*/  SEL R9, R9, R14, P0 ;  /* 0x0000000e09097207 */ /* 0x000fe40000000000 */
[----:B------:R-:W-:-:S02]  /*1670*/  SEL R10, R10, R11, P0 ;  /* 0x0000000b0a0a7207 */ /* 0x000fc40000000000 */
[C---:B------:R-:W-:Y:S02]  /*1680*/  ISETP.GE.U32.AND P0, PT, R9.reuse, UR8, PT ;  /* 0x0000000809007c0c */ /* 0x040fe4000bf06070 */
[----:B------:R-:W-:Y:S02]  /*1690*/  IADD3 R18, P2, PT, R9, -UR8, RZ ;  /* 0x8000000809127c10 */ /* 0x000fe4000ff5e0ff */
[C---:B------:R-:W-:Y:S02]  /*16a0*/  ISETP.GE.U32.AND.EX P0, PT, R10.reuse, UR9, PT, P0 ;  /* 0x000000090a007c0c */ /* 0x040fe4000bf06100 */
[----:B------:R-:W-:Y:S02]  /*16b0*/  IADD3.X R19, PT, PT, R10, ~UR9, RZ, P2, !PT ;  /* 0x800000090a137c10 */ /* 0x000fe400097fe4ff */
[----:B------:R-:W-:Y:S02]  /*16c0*/  SEL R18, R18, R9, P0 ;  /* 0x0000000912127207 */ /* 0x000fe40000000000 */
[----:B------:R-:W-:-:S02]  /*16d0*/  SEL R19, R19, R10, P0 ;  /* 0x0000000a13137207 */ /* 0x000fc40000000000 */
[-C--:B------:R-:W-:Y:S02]  /*16e0*/  IADD3 R9, P2, PT, RZ, -R18.reuse, RZ ;  /* 0x80000012ff097210 */ /* 0x080fe40007f5e0ff */
[----:B------:R-:W-:Y:S02]  /*16f0*/  ISETP.NE.U32.AND P0, PT, RZ, UR10, PT ;  /* 0x0000000aff007c0c */ /* 0x000fe4000bf05070 */
[----:B------:R-:W-:Y:S01]  /*1700*/  SEL R18, R9, R18, !P1 ;  /* 0x0000001209127207 */ /* 0x000fe20004800000 */
[----:B------:R-:W-:Y:S02]  /*1710*/  IMAD.X R10, RZ, RZ, ~R19, P2 ;  /* 0x000000ffff0a7224 */ /* 0x000fe400010e0e13 */
[----:B------:R-:W-:Y:S01]  /*1720*/  HFMA2 R9, -RZ, RZ, 0, 0 ;  /* 0x00000000ff097431 */ /* 0x000fe200000001ff */
[----:B------:R-:W-:Y:S02]  /*1730*/  ISETP.NE.AND.EX P0, PT, RZ, UR11, PT, P0 ;  /* 0x0000000bff007c0c */ /* 0x000fe4000bf05300 */
[----:B------:R-:W-:-:S02]  /*1740*/  SEL R19, R10, R19, !P1 ;  /* 0x000000130a137207 */ /* 0x000fc40004800000 */
[----:B------:R-:W-:Y:S02]  /*1750*/  SEL R18, R18, 0xffffffff, P0 ;  /* 0xffffffff12127807 */ /* 0x000fe40000000000 */
[----:B------:R-:W-:Y:S01]  /*1760*/  SEL R19, R19, 0xffffffff, P0 ;  /* 0xffffffff13137807 */ /* 0x000fe20000000000 */
[----:B------:R-:W-:Y:S06]  /*1770*/  RET.REL.NODEC R8 `(_Z18per_element_kernelPlS_S_ll) ;  /* 0xffffffe808207950 */ /* 0x000fec0003c3ffff */
.L_x_11:
[----:B------:R-:W-:-:S00]  /*1780*/  BRA `(.L_x_11) ;  /* 0xfffffffc00fc7947 */ /* 0x000fc0000383ffff */
[----:B------:R-:W-:-:S00]  /*1790*/  NOP ;  /* 0x0000000000007918 */ /* 0x000fc00000000000 */
        /* <DEDUP_REMOVED lines=14> */
.L_x_31:


//--------------------- .text._Z20per_column_AB_kernelPlS_S_ll --------------------------
	.section	.text._Z20per_column_AB_kernelPlS_S_ll,"ax",@progbits
	.align	128
        .global         _Z20per_column_AB_kernelPlS_S_ll
        .type           _Z20per_column_AB_kernelPlS_S_ll,@function
        .size           _Z20per_column_AB_kernelPlS_S_ll,(.L_x_32 - _Z20per_column_AB_kernelPlS_S_ll)
        .other          _Z20per_column_AB_kernelPlS_S_ll,@"STO_CUDA_ENTRY STV_DEFAULT"
_Z20per_column_AB_kernelPlS_S_ll:
.text._Z20per_column_AB_kernelPlS_S_ll:
[----:B------:R-:W-:Y:S01]  /*0000*/  LDC R1, c[0x0][0x37c] ;  /* 0x0000df00ff017b82 */ /* 0x000fe20000000800 */
[----:B------:R-:W0:Y:S07]  /*0010*/  S2R R3, SR_TID.X ;  /* 0x0000000000037919 */ /* 0x000e2e0000002100 */
[----:B------:R-:W0:Y:S01]  /*0020*/  S2UR UR5, SR_CTAID.X ;  /* 0x00000000000579c3 */ /* 0x000e220000002500 */
[----:B------:R-:W1:Y:S01]  /*0030*/  LDCU.64 UR18, c[0x0][0x3a0] ;  /* 0x00007400ff1277ac */ /* 0x000e620008000a00 */
[----:B------:R-:W2:Y:S06]  /*0040*/  S2R R21, SR_TID.Y ;  /* 0x0000000000157919 */ /* 0x000eac0000002200 */
[----:B------:R-:W0:Y:S01]  /*0050*/  LDC R20, c[0x0][0x360] ;  /* 0x0000d800ff147b82 */ /* 0x000e220000000800 */
[----:B------:R-:W2:Y:S01]  /*0060*/  LDCU UR6, c[0x0][0x364] ;  /* 0x00006c80ff0677ac */ /* 0x000ea20008000800 */
[----:B-1----:R-:W-:-:S02]  /*0070*/  UIMAD UR4, UR19, UR18, URZ ;  /* 0x00000012130472a4 */ /* 0x002fc4000f8e02ff */
[----:B------:R-:W-:Y:S02]  /*0080*/  UIMAD.WIDE.U32 UR8, UR18, UR18, URZ ;  /* 0x00000012120872a5 */ /* 0x000fe4000f8e00ff */
[----:B------:R-:W-:-:S04]  /*0090*/  UIMAD UR4, UR18, UR19, UR4 ;  /* 0x00000013120472a4 */ /* 0x000fc8000f8e0204 */
[----:B------:R-:W-:Y:S01]  /*00a0*/  UIADD3 UR4, UPT, UPT, UR9, UR4, URZ ;  /* 0x0000000409047290 */ /* 0x000fe2000fffe0ff */
[----:B0-----:R-:W-:-:S05]  /*00b0*/  IMAD R20, R20, UR5, R3 ;  /* 0x0000000514147c24 */ /* 0x001fca000f8e0203 */
[----:B------:R-:W-:Y:S01]  /*00c0*/  MOV R0, UR4 ;  /* 0x0000000400007c02 */ /* 0x000fe20008000f00 */
[----:B--2---:R-:W-:-:S05]  /*00d0*/  IMAD R20, R20, UR6, R21 ;  /* 0x0000000614147c24 */ /* 0x004fca000f8e0215 */
[----:B------:R-:W-:-:S04]  /*00e0*/  ISETP.LT.U32.AND P0, PT, R20, UR8, PT ;  /* 0x0000000814007c0c */ /* 0x000fc8000bf01070 */
[----:B------:R-:W-:-:S13]  /*00f0*/  ISETP.GT.U32.AND.EX P0, PT, R0, RZ, PT, P0 ;  /* 0x000000ff0000720c */ /* 0x000fda0003f04100 */
[----:B------:R-:W-:Y:S05]  /*0100*/  @!P0 EXIT ;  /* 0x000000000000894d */ /* 0x000fea0003800000 */
[----:B------:R-:W-:-:S09]  /*0110*/  UISETP.NE.U32.AND UP0, UPT, UR19, URZ, UPT ;  /* 0x000000ff1300728c */ /* 0x000fd2000bf05070 */
[----:B------:R-:W-:Y:S05]  /*0120*/  BRA.U UP0, `(.L_x_12) ;  /* 0x00000001005c7547 */ /* 0x000fea000b800000 */
[----:B------:R-:W0:Y:S01]  /*0130*/  I2F.U32.RP R0, UR18 ;  /* 0x0000001200007d06 */ /* 0x000e220008209000 */
[----:B------:R-:W-:Y:S01]  /*0140*/  ISETP.NE.U32.AND P2, PT, RZ, UR18, PT ;  /* 0x00000012ff007c0c */ /* 0x000fe2000bf45070 */
[----:B------:R-:W-:-:S06]  /*0150*/  IMAD.MOV.U32 R21, RZ, RZ, RZ ;  /* 0x000000ffff157224 */ /* 0x000fcc00078e00ff */
[----:B0-----:R-:W0:Y:S02]  /*0160*/  MUFU.RCP R0, R0 ;  /* 0x0000000000007308 */ /* 0x001e240000001000 */
[----:B0-----:R-:W-:-:S06]  /*0170*/  VIADD R2, R0, 0xffffffe ;  /* 0x0ffffffe00027836 */ /* 0x001fcc0000000000 */
[----:B------:R0:W1:Y:S02]  /*0180*/  F2I.FTZ.U32.TRUNC.NTZ R3, R2 ;  /* 0x0000000200037305 */ /* 0x000064000021f000 */
[----:B0-----:R-:W-:Y:S01]  /*0190*/  IMAD.MOV.U32 R2, RZ, RZ, RZ ;  /* 0x000000ffff027224 */ /* 0x001fe200078e00ff */
[----:B-1----:R-:W-:-:S05]  /*01a0*/  IADD3 R5, PT, PT, RZ, -R3, RZ ;  /* 0x80000003ff057210 */ /* 0x002fca0007ffe0ff */
[----:B------:R-:W-:-:S04]  /*01b0*/  IMAD R5, R5, UR18, RZ ;  /* 0x0000001205057c24 */ /* 0x000fc8000f8e02ff */
[----:B------:R-:W-:-:S06]  /*01c0*/  IMAD.HI.U32 R3, R3, R5, R2 ;  /* 0x0000000503037227 */ /* 0x000fcc00078e0002 */
[----:B------:R-:W-:-:S05]  /*01d0*/  IMAD.HI.U32 R2, R3, R20, RZ ;  /* 0x0000001403027227 */ /* 0x000fca00078e00ff */
[----:B------:R-:W-:-:S05]  /*01e0*/  IADD3 R3, PT, PT, -R2, RZ, RZ ;  /* 0x000000ff02037210 */ /* 0x000fca0007ffe1ff */
[----:B------:R-:W-:-:S05]  /*01f0*/  IMAD R3, R3, UR18, R20 ;  /* 0x0000001203037c24 */ /* 0x000fca000f8e0214 */
[----:B------:R-:W-:-:S13]  /*0200*/  ISETP.GE.U32.AND P0, PT, R3, UR18, PT ;  /* 0x0000001203007c0c */ /* 0x000fda000bf06070 */
[----:B------:R-:W-:Y:S01]  /*0210*/  @P0 VIADD R3, R3, -UR18 ;  /* 0x8000001203030c36 */ /* 0x000fe20008000000 */
[----:B------:R-:W-:-:S04]  /*0220*/  @P0 IADD3 R2, PT, PT, R2, 0x1, RZ ;  /* 0x0000000102020810 */ /* 0x000fc80007ffe0ff */
[----:B------:R-:W-:-:S13]  /*0230*/  ISETP.GE.U32.AND P1, PT, R3, UR18, PT ;  /* 0x0000001203007c0c */ /* 0x000fda000bf26070 */
[----:B------:R-:W-:Y:S01]  /*0240*/  @P1 VIADD R2, R2, 0x1 ;  /* 0x0000000102021836 */ /* 0x000fe20000000000 */
[----:B------:R-:W-:-:S04]  /*0250*/  @!P2 LOP3.LUT R2, RZ, UR18, RZ, 0x33, !PT ;  /* 0x00000012ff02ac12 */ /* 0x000fc8000f8e33ff */
[----:B------:R-:W-:-:S05]  /*0260*/  IADD3 R3, PT, PT, -R2, RZ, RZ ;  /* 0x000000ff02037210 */ /* 0x000fca0007ffe1ff */
[----:B------:R-:W-:Y:S02]  /*0270*/  IMAD R20, R3, UR18, R20 ;  /* 0x0000001203147c24 */ /* 0x000fe4000f8e0214 */
[----:B------:R-:W-:Y:S01]  /*0280*/  HFMA2 R3, -RZ, RZ, 0, 0 ;  /* 0x00000000ff037431 */ /* 0x000fe200000001ff */
[----:B------:R-:W-:Y:S06]  /*0290*/  BRA `(.L_x_13) ;  /* 0x0000000000307947 */ /* 0x000fec0003800000 */
.L_x_12:
[----:B------:R-:W-:-:S07]  /*02a0*/  MOV R0, 0x2c0 ;  /* 0x000002c000007802 */ /* 0x000fce0000000f00 */
[----:B------:R-:W-:Y:S05]  /*02b0*/  CALL.REL.NOINC `($__internal_2_$__cuda_sm20_div_s64) ;  /* 0x00000010006c7944 */ /* 0x000fea0003c00000 */
[----:B------:R-:W0:Y:S01]  /*02c0*/  LDCU.64 UR18, c[0x0][0x3a0] ;  /* 0x00007400ff1277ac */ /* 0x000e220008000a00 */
[-C--:B------:R-:W-:Y:S02]  /*02d0*/  IADD3 R3, P0, PT, RZ, -R4.reuse, RZ ;  /* 0x80000004ff037210 */ /* 0x080fe40007f1e0ff */
[----:B------:R-:W-:Y:S02]  /*02e0*/  MOV R21, RZ ;  /* 0x000000ff00157202 */ /* 0x000fe40000000f00 */
[----:B------:R-:W-:Y:S01]  /*02f0*/  MOV R2, R4 ;  /* 0x0000000400027202 */ /* 0x000fe20000000f00 */
[----:B------:R-:W-:-:S04]  /*0300*/  IMAD.X R0, RZ, RZ, ~R5, P0 ;  /* 0x000000ffff007224 */ /* 0x000fc800000e0e05 */
[----:B0-----:R-:W-:Y:S02]  /*0310*/  IMAD R0, R0, UR18, RZ ;  /* 0x0000001200007c24 */ /* 0x001fe4000f8e02ff */
[----:B------:R-:W-:-:S04]  /*0320*/  IMAD.WIDE.U32 R20, R3, UR18, R20 ;  /* 0x0000001203147c25 */ /* 0x000fc8000f8e0014 */
[----:B------:R-:W-:-:S04]  /*0330*/  IMAD R3, R3, UR19, R0 ;  /* 0x0000001303037c24 */ /* 0x000fc8000f8e0200 */
[----:B------:R-:W-:Y:S02]  /*0340*/  IMAD.IADD R21, R21, 0x1, R3 ;  /* 0x0000000115157824 */ /* 0x000fe400078e0203 */
[----:B------:R-:W-:-:S07]  /*0350*/  IMAD.MOV.U32 R3, RZ, RZ, R5 ;  /* 0x000000ffff037224 */ /* 0x000fce00078e0005 */
.L_x_13:
[----:B------:R-:W0:Y:S02]  /*0360*/  LDC.64 R4, c[0x0][0x398] ;  /* 0x0000e600ff047b82 */ /* 0x000e240000000a00 */
[----:B0-----:R-:W-:-:S04]  /*0370*/  ISETP.GE.U32.AND P0, PT, R4, 0x1, PT ;  /* 0x000000010400780c */ /* 0x001fc80003f06070 */
[----:B------:R-:W-:-:S13]  /*0380*/  ISETP.GE.AND.EX P0, PT, R5, RZ, PT, P0 ;  /* 0x000000ff0500720c */ /* 0x000fda0003f06300 */
[----:B------:R-:W-:Y:S05]  /*0390*/  @!P0 EXIT ;  /* 0x000000000000894d */ /* 0x000fea0003800000 */
[----:B------:R-:W0:Y:S01]  /*03a0*/  LDCU.64 UR10, c[0x0][0x358] ;  /* 0x00006b00ff0a77ac */ /* 0x000e220008000a00 */
[----:B------:R-:W-:Y:S02]  /*03b0*/  USHF.L.U64.HI UR16, UR18, 0x6, UR19 ;  /* 0x0000000612107899 */ /* 0x000fe40008010213 */
[----:B------:R-:W-:Y:S02]  /*03c0*/  USHF.L.U32 UR15, UR18, 0x6, URZ ;  /* 0x00000006120f7899 */ /* 0x000fe400080006ff */
[----:B------:R-:W-:Y:S02]  /*03d0*/  USHF.L.U64.HI UR14, UR18, 0x3, UR19 ;  /* 0x00000003120e7899 */ /* 0x000fe40008010213 */
[----:B------:R-:W-:Y:S01]  /*03e0*/  USHF.L.U32 UR13, UR18, 0x3, URZ ;  /* 0x00000003120d7899 */ /* 0x000fe200080006ff */
[----:B------:R-:W-:Y:S01]  /*03f0*/  UMOV UR6, URZ ;  /* 0x000000ff00067c82 */ /* 0x000fe20008000000 */
[----:B------:R-:W-:-:S10]  /*0400*/  UMOV UR7, URZ ;  /* 0x000000ff00077c82 */ /* 0x000fd40008000000 */
.L_x_19:
[----:B-1--4-:R-:W1:Y:S01]  /*0410*/  LDC.64 R4, c[0x0][0x3a0] ;  /* 0x0000e800ff047b82 */ /* 0x012e620000000a00 */
[----:B--2---:R-:W2:Y:S01]  /*0420*/  LDCU.64 UR20, c[0x0][0x398] ;  /* 0x00007300ff1477ac */ /* 0x004ea20008000a00 */
[----:B------:R-:W-:Y:S01]  /*0430*/  MOV R8, R2 ;  /* 0x0000000200087202 */ /* 0x000fe20000000f00 */
[----:B------:R-:W-:Y:S01]  /*0440*/  IMAD.MOV.U32 R9, RZ, RZ, R3 ;  /* 0x000000ffff097224 */ /* 0x000fe200078e0003 */
[----:B---3--:R-:W3:Y:S01]  /*0450*/  LDCU.64 UR4, c[0x0][0x380] ;  /* 0x00007000ff0477ac */ /* 0x008ee20008000a00 */
[----:B--2---:R-:W-:-:S04]  /*0460*/  UISETP.GE.U32.AND UP1, UPT, UR20, 0x8, UPT ;  /* 0x000000081400788c */ /* 0x004fc8000bf26070 */
[----:B------:R-:W-:Y:S01]  /*0470*/  UISETP.GE.U32.AND.EX UP1, UPT, UR21, URZ, UPT, UP1 ;  /* 0x000000ff1500728c */ /* 0x000fe2000bf26110 */
[C---:B-1----:R-:W-:Y:S02]  /*0480*/  IMAD R0, R4.reuse, UR7, RZ ;  /* 0x0000000704007c24 */ /* 0x042fe4000f8e02ff */
[----:B------:R-:W-:-:S04]  /*0490*/  IMAD.WIDE.U32 R12, R4, UR6, R20 ;  /* 0x00000006040c7c25 */ /* 0x000fc8000f8e0014 */
[----:B------:R-:W-:Y:S02]  /*04a0*/  IMAD R15, R5, UR6, R0 ;  /* 0x00000006050f7c24 */ /* 0x000fe4000f8e0200 */
[--C-:B------:R-:W-:Y:S01]  /*04b0*/  IMAD.WIDE.U32 R10, R4, UR6, R8.reuse ;  /* 0x00000006040a7c25 */ /* 0x100fe2000f8e0008 */
[----:B------:R-:W-:Y:S02]  /*04c0*/  UIADD3 UR6, UP0, UPT, UR6, 0x1, URZ ;  /* 0x0000000106067890 */ /* 0x000fe4000ff1e0ff */
[----:B------:R-:W-:Y:S01]  /*04d0*/  IADD3 R7, PT, PT, R15, R13, RZ ;  /* 0x0000000d0f077210 */ /* 0x000fe20007ffe0ff */
[-C--:B------:R-:W-:Y:S01]  /*04e0*/  IMAD.WIDE.U32 R8, R12, R4.reuse, R8 ;  /* 0x000000040c087225 */ /* 0x080fe200078e0008 */
[----:B---3--:R-:W-:Y:S01]  /*04f0*/  LEA R6, P0, R10, UR4, 0x3 ;  /* 0x000000040a067c11 */ /* 0x008fe2000f8018ff */
[----:B------:R-:W-:Y:S02]  /*0500*/  UIADD3.X UR7, UPT, UPT, URZ, UR7, URZ, UP0, !UPT ;  /* 0x00000007ff077290 */ /* 0x000fe400087fe4ff */
[----:B------:R-:W-:Y:S01]  /*0510*/  IMAD R0, R7, R4, RZ ;  /* 0x0000000407007224 */ /* 0x000fe200078e02ff */
[----:B------:R-:W-:Y:S01]  /*0520*/  IADD3 R7, PT, PT, R11, R15, RZ ;  /* 0x0000000f0b077210 */ /* 0x000fe20007ffe0ff */
[----:B------:R-:W-:-:S02]  /*0530*/  UISETP.NE.U32.AND UP0, UPT, UR6, UR20, UPT ;  /* 0x000000140600728c */ /* 0x000fc4000bf05070 */
[----:B------:R-:W-:Y:S01]  /*0540*/  IMAD R13, R12, R5, R0 ;  /* 0x000000050c0d7224 */ /* 0x000fe200078e0200 */
[----:B------:R-:W-:Y:S01]  /*0550*/  LEA.HI.X R7, R10, UR5, R7, 0x3, P0 ;  /* 0x000000050a077c11 */ /* 0x000fe200080f1c07 */
[----:B------:R-:W-:Y:S02]  /*0560*/  UISETP.NE.AND.EX UP0, UPT, UR7, UR21, UPT, UP0 ;  /* 0x000000150700728c */ /* 0x000fe4000bf05300 */
[----:B------:R-:W-:Y:S01]  /*0570*/  IMAD.IADD R0, R9, 0x1, R13 ;  /* 0x0000000109007824 */ /* 0x000fe200078e020d */
[----:B------:R-:W-:Y:S01]  /*0580*/  UMOV UR4, URZ ;  /* 0x000000ff00047c82 */ /* 0x000fe20008000000 */
[----:B------:R-:W-:Y:S01]  /*0590*/  UMOV UR5, URZ ;  /* 0x000000ff00057c82 */ /* 0x000fe20008000000 */
[----:B------:R-:W-:Y:S06]  /*05a0*/  BRA.U !UP1, `(.L_x_14) ;  /* 0x0000000509a07547 */ /* 0x000fec000b800000 */
[----:B------:R-:W1:Y:S01]  /*05b0*/  LDCU.64 UR4, c[0x0][0x398] ;  /* 0x00007300ff0477ac */ /* 0x000e620008000a00 */
[----:B------:R-:W2:Y:S01]  /*05c0*/  LDC.64 R10, c[0x0][0x390] ;  /* 0x0000e400ff0a7b82 */ /* 0x000ea20000000a00 */
[----:B------:R-:W3:Y:S01]  /*05d0*/  LDCU.64 UR8, c[0x0][0x388] ;  /* 0x00007100ff0877ac */ /* 0x000ee20008000a00 */
[----:B-1----:R-:W-:Y:S02]  /*05e0*/  USHF.L.U64.HI UR17, UR4, 0x3, UR5 ;  /* 0x0000000304117899 */ /* 0x002fe40008010205 */
[----:B------:R-:W-:Y:S01]  /*05f0*/  USHF.L.U32 UR12, UR4, 0x3, URZ ;  /* 0x00000003040c7899 */ /* 0x000fe200080006ff */
[----:B---3--:R-:W-:Y:S01]  /*0600*/  LEA R22, P0, R20, UR8, 0x3 ;  /* 0x0000000814167c11 */ /* 0x008fe2000f8018ff */
[----:B------:R-:W-:Y:S02]  /*0610*/  ULOP3.LUT UR5, UR5, 0x7fffffff, URZ, 0xc0, !UPT ;  /* 0x7fffffff05057892 */ /* 0x000fe4000f8ec0ff */
[C---:B------:R-:W-:Y:S01]  /*0620*/  IMAD R13, R8.reuse, UR17, RZ ;  /* 0x00000011080d7c24 */ /* 0x040fe2000f8e02ff */
[----:B------:R-:W-:Y:S01]  /*0630*/  ULOP3.LUT UR4, UR4, 0xfffffff8, URZ, 0xc0, !UPT ;  /* 0xfffffff804047892 */ /* 0x000fe2000f8ec0ff */
[----:B--2---:R-:W-:Y:S01]  /*0640*/  IMAD.WIDE.U32 R10, R8, UR12, R10 ;  /* 0x0000000c080a7c25 */ /* 0x004fe2000f8e000a */
[----:B------:R-:W-:-:S03]  /*0650*/  LEA.HI.X R23, R20, UR9, R21, 0x3, P0 ;  /* 0x0000000914177c11 */ /* 0x000fc600080f1c15 */
[----:B------:R-:W-:Y:S01]  /*0660*/  IMAD R13, R0, UR12, R13 ;  /* 0x0000000c000d7c24 */ /* 0x000fe2000f8e020d */
[----:B------:R-:W-:-:S04]  /*0670*/  IADD3 R14, P1, PT, R10, 0x20, RZ ;  /* 0x000000200a0e7810 */ /* 0x000fc80007f3e0ff */
[----:B------:R-:W-:-:S09]  /*0680*/  IADD3.X R15, PT, PT, R11, R13, RZ, P1, !PT ;  /* 0x0000000d0b0f7210 */ /* 0x000fd20000ffe4ff */
.L_x_15:
[----:B0-2---:R-:W2:Y:S04]  /*0690*/  LDG.E.64 R10, desc[UR10][R6.64] ;  /* 0x0000000a060a7981 */ /* 0x005ea8000c1e1b00 */
[----:B------:R-:W2:Y:S01]  /*06a0*/  LDG.E.64 R16, desc[UR10][R22.64] ;  /* 0x0000000a16107981 */ /* 0x000ea2000c1e1b00 */
[----:B------:R-:W-:-:S04]  /*06b0*/  IADD3 R24, P0, PT, R22, UR13, RZ ;  /* 0x0000000d16187c10 */ /* 0x000fc8000ff1e0ff */
[----:B------:R-:W-:Y:S01]  /*06c0*/  IADD3.X R25, PT, PT, R23, UR14, RZ, P0, !PT ;  /* 0x0000000e17197c10 */ /* 0x000fe200087fe4ff */
[-C--:B--2---:R-:W-:Y:S02]  /*06d0*/  IMAD R17, R17, R10.reuse, RZ ;  /* 0x0000000a11117224 */ /* 0x084fe400078e02ff */
[----:B------:R-:W-:-:S04]  /*06e0*/  IMAD.WIDE.U32 R12, R16, R10, RZ ;  /* 0x0000000a100c7225 */ /* 0x000fc800078e00ff */
[----:B------:R-:W-:Y:S01]  /*06f0*/  IMAD R17, R11, R16, R17 ;  /* 0x000000100b117224 */ /* 0x000fe200078e0211 */
[----:B------:R-:W-:Y:S01]  /*0700*/  MOV R11, R15 ;  /* 0x0000000f000b7202 */ /* 0x000fe20000000f00 */
[----:B------:R-:W-:Y:S01]  /*0710*/  IMAD.MOV.U32 R10, RZ, RZ, R14 ;  /* 0x000000ffff0a7224 */ /* 0x000fe200078e000e */
[----:B------:R-:W-:Y:S02]  /*0720*/  MOV R26, R12 ;  /* 0x0000000c001a7202 */ /* 0x000fe40000000f00 */
[----:B------:R-:W-:-:S05]  /*0730*/  IADD3 R27, PT, PT, R13, R17, RZ ;  /* 0x000000110d1b7210 */ /* 0x000fca0007ffe0ff */
[----:B------:R0:W-:Y:S04]  /*0740*/  STG.E.64 desc[UR10][R10.64+-0x20], R26 ;  /* 0xffffe01a0a007986 */ /* 0x0001e8000c101b0a */
[----:B------:R-:W2:Y:S04]  /*0750*/  LDG.E.64 R12, desc[UR10][R24.64] ;  /* 0x0000000a180c7981 */ /* 0x000ea8000c1e1b00 */
[----:B------:R-:W2:Y:S01]  /*0760*/  LDG.E.64 R14, desc[UR10][R6.64] ;  /* 0x0000000a060e7981 */ /* 0x000ea2000c1e1b00 */
[----:B------:R-:W-:-:S04]  /*0770*/  IADD3 R18, P0, PT, R24, UR13, RZ ;  /* 0x0000000d18127c10 */ /* 0x000fc8000ff1e0ff */
[----:B------:R-:W-:Y:S01]  /*0780*/  IADD3.X R19, PT, PT, R25, UR14, RZ, P0, !PT ;  /* 0x0000000e19137c10 */ /* 0x000fe200087fe4ff */
[-C--:B--2---:R-:W-:Y:S02]  /*0790*/  IMAD R13, R13, R14.reuse, RZ ;  /* 0x0000000e0d0d7224 */ /* 0x084fe400078e02ff */
[----:B------:R-:W-:-:S04]  /*07a0*/  IMAD.WIDE.U32 R16, R12, R14, RZ ;  /* 0x0000000e0c107225 */ /* 0x000fc800078e00ff */
[----:B------:R-:W-:Y:S01]  /*07b0*/  IMAD R13, R15, R12, R13 ;  /* 0x0000000c0f0d7224 */ /* 0x000fe200078e020d */
[----:B------:R-:W-:-:S03]  /*07c0*/  MOV R28, R16 ;  /* 0x00000010001c7202 */ /* 0x000fc60000000f00 */
[----:B------:R-:W-:-:S05]  /*07d0*/  IMAD.IADD R29, R17, 0x1, R13 ;  /* 0x00000001111d7824 */ /* 0x000fca00078e020d */
[----:B------:R1:W-:Y:S04]  /*07e0*/  STG.E.64 desc[UR10][R10.64+-0x18], R28 ;  /* 0xffffe81c0a007986 */ /* 0x0003e8000c101b0a */
[----:B------:R-:W2:Y:S04]  /*07f0*/  LDG.E.64 R12, desc[UR10][R18.64] ;  /* 0x0000000a120c7981 */ /* 0x000ea8000c1e1b00 */
[----:B------:R-:W2:Y:S01]  /*0800*/  LDG.E.64 R14, desc[UR10][R6.64] ;  /* 0x0000000a060e7981 */ /* 0x000ea2000c1e1b00 */
[----:B------:R-:W-:-:S04]  /*0810*/  IADD3 R24, P0, PT, R18, UR13, RZ ;  /* 0x0000000d12187c10 */ /* 0x000fc8000ff1e0ff */
[----:B------:R-:W-:Y:S01]  /*0820*/  IADD3.X R25, PT, PT, R19, UR14, RZ, P0, !PT ;  /* 0x0000000e13197c10 */ /* 0x000fe200087fe4ff */
[-C--:B--2---:R-:W-:Y:S02]  /*0830*/  IMAD R13, R13, R14.reuse, RZ ;  /* 0x0000000e0d0d7224 */ /* 0x084fe400078e02ff */
[----:B------:R-:W-:-:S04]  /*0840*/  IMAD.WIDE.U32 R16, R12, R14, RZ ;  /* 0x0000000e0c107225 */ /* 0x000fc800078e00ff */
[----:B------:R-:W-:Y:S02]  /*0850*/  IMAD R13, R15, R12, R13 ;  /* 0x0000000c0f0d7224 */ /* 0x000fe400078e020d */
[----:B0-----:R-:W-:-:S03]  /*0860*/  IMAD.MOV.U32 R26, RZ, RZ, R16 ;  /* 0x000000ffff1a7224 */ /* 0x001fc600078e0010 */
        /* <DEDUP_REMOVED lines=9> */
[----:B-1----:R-:W-:-:S04]  /*0900*/  MOV R28, R16 ;  /* 0x00000010001c7202 */ /* 0x002fc80000000f00 */
        /* <DEDUP_REMOVED lines=9> */
[----:B0-----:R-:W-:-:S03]  /*09a0*/  MOV R26, R16 ;  /* 0x00000010001a7202 */ /* 0x001fc60000000f00 */
[----:B------:R-:W-:-:S05]  /*09b0*/  IMAD.IADD R27, R17, 0x1, R15 ;  /* 0x00000001111b7824 */ /* 0x000fca00078e020f */
[----:B------:R2:W-:Y:S04]  /*09c0*/  STG.E.64 desc[UR10][R10.64], R26 ;  /* 0x0000001a0a007986 */ /* 0x0005e8000c101b0a */
[----:B------:R-:W3:Y:S04]  /*09d0*/  LDG.E.64 R14, desc[UR10][R24.64] ;  /* 0x0000000a180e7981 */ /* 0x000ee8000c1e1b00 */
[----:B------:R-:W3:Y:S01]  /*09e0*/  LDG.E.64 R12, desc[UR10][R6.64] ;  /* 0x0000000a060c7981 */ /* 0x000ee2000c1e1b00 */
[----:B------:R-:W-:-:S04]  /*09f0*/  IADD3 R18, P0, PT, R24, UR13, RZ ;  /* 0x0000000d18127c10 */ /* 0x000fc8000ff1e0ff */
[----:B------:R-:W-:Y:S01]  /*0a00*/  IADD3.X R19, PT, PT, R25, UR14, RZ, P0, !PT ;  /* 0x0000000e19137c10 */ /* 0x000fe200087fe4ff */
[-C--:B---3--:R-:W-:Y:S02]  /*0a10*/  IMAD R15, R15, R12.reuse, RZ ;  /* 0x0000000c0f0f7224 */ /* 0x088fe400078e02ff */
[----:B------:R-:W-:-:S04]  /*0a20*/  IMAD.WIDE.U32 R16, R14, R12, RZ ;  /* 0x0000000c0e107225 */ /* 0x000fc800078e00ff */
[----:B------:R-:W-:Y:S02]  /*0a30*/  IMAD R15, R13, R14, R15 ;  /* 0x0000000e0d0f7224 */ /* 0x000fe400078e020f */
[----:B-1----:R-:W-:-:S03]  /*0a40*/  IMAD.MOV.U32 R28, RZ, RZ, R16 ;  /* 0x000000ffff1c7224 */ /* 0x002fc600078e0010 */
[----:B------:R-:W-:-:S05]  /*0a50*/  IADD3 R29, PT, PT, R17, R15, RZ ;  /* 0x0000000f111d7210 */ /* 0x000fca0007ffe0ff */
[----:B------:R2:W-:Y:S04]  /*0a60*/  STG.E.64 desc[UR10][R10.64+0x8], R28 ;  /* 0x0000081c0a007986 */ /* 0x0005e8000c101b0a */
[----:B------:R-:W3:Y:S04]  /*0a70*/  LDG.E.64 R14, desc[UR10][R18.64] ;  /* 0x0000000a120e7981 */ /* 0x000ee8000c1e1b00 */
[----:B------:R-:W3:Y:S01]  /*0a80*/  LDG.E.64 R12, desc[UR10][R6.64] ;  /* 0x0000000a060c7981 */ /* 0x000ee2000c1e1b00 */
[----:B------:R-:W-:-:S04]  /*0a90*/  IADD3 R24, P0, PT, R18, UR13, RZ ;  /* 0x0000000d12187c10 */ /* 0x000fc8000ff1e0ff */
[----:B------:R-:W-:Y:S01]  /*0aa0*/  IADD3.X R25, PT, PT, R19, UR14, RZ, P0, !PT ;  /* 0x0000000e13197c10 */ /* 0x000fe200087fe4ff */
[-C--:B---3--:R-:W-:Y:S02]  /*0ab0*/  IMAD R15, R15, R12.reuse, RZ ;  /* 0x0000000c0f0f7224 */ /* 0x088fe400078e02ff */
[----:B------:R-:W-:-:S04]  /*0ac0*/  IMAD.WIDE.U32 R16, R14, R12, RZ ;  /* 0x0000000c0e107225 */ /* 0x000fc800078e00ff */
[----:B------:R-:W-:-:S05]  /*0ad0*/  IMAD R15, R13, R14, R15 ;  /* 0x0000000e0d0f7224 */ /* 0x000fca00078e020f */
[----:B------:R-:W-:-:S05]  /*0ae0*/  IADD3 R17, PT, PT, R17, R15, RZ ;  /* 0x0000000f11117210 */ /* 0x000fca0007ffe0ff */
[----:B------:R2:W-:Y:S04]  /*0af0*/  STG.E.64 desc[UR10][R10.64+0x10], R16 ;  /* 0x000010100a007986 */ /* 0x0005e8000c101b0a */
[----:B------:R-:W3:Y:S04]  /*0b00*/  LDG.E.64 R24, desc[UR10][R24.64] ;  /* 0x0000000a18187981 */ /* 0x000ee8000c1e1b00 */
[----:B------:R-:W3:Y:S01]  /*0b10*/  LDG.E.64 R14, desc[UR10][R6.64] ;  /* 0x0000000a060e7981 */ /* 0x000ee2000c1e1b00 */
[----:B------:R-:W-:Y:S01]  /*0b20*/  UIADD3 UR4, UP1, UPT, UR4, -0x8, URZ ;  /* 0xfffffff804047890 */ /* 0x000fe2000ff3e0ff */
[----:B------:R-:W-:-:S03]  /*0b30*/  IADD3 R22, P0, PT, R22, UR15, RZ ;  /* 0x0000000f16167c10 */ /* 0x000fc6000ff1e0ff */
[----:B------:R-:W-:Y:S01]  /*0b40*/  UIADD3.X UR5, UPT, UPT, UR5, -0x1, URZ, UP1, !UPT ;  /* 0xffffffff05057890 */ /* 0x000fe20008ffe4ff */
[----:B------:R-:W-:Y:S01]  /*0b50*/  IADD3.X R23, PT, PT, R23, UR16, RZ, P0, !PT ;  /* 0x0000001017177c10 */ /* 0x000fe200087fe4ff */
[----:B------:R-:W-:-:S04]  /*0b60*/  UISETP.NE.U32.AND UP1, UPT, UR4, URZ, UPT ;  /* 0x000000ff0400728c */ /* 0x000fc8000bf25070 */
[----:B------:R-:W-:Y:S01]  /*0b70*/  UISETP.NE.AND.EX UP1, UPT, UR5, URZ, UPT, UP1 ;  /* 0x000000ff0500728c */ /* 0x000fe2000bf25310 */
[-C--:B---3--:R-:W-:Y:S02]  /*0b80*/  IMAD R19, R25, R14.reuse, RZ ;  /* 0x0000000e19137224 */ /* 0x088fe400078e02ff */
[----:B------:R-:W-:Y:S01]  /*0b90*/  IMAD.WIDE.U32 R12, R24, R14, RZ ;  /* 0x0000000e180c7225 */ /* 0x000fe200078e00ff */
[----:B------:R-:W-:-:S03]  /*0ba0*/  IADD3 R14, P1, PT, R10, 0x40, RZ ;  /* 0x000000400a0e7810 */ /* 0x000fc60007f3e0ff */
[----:B------:R-:W-:Y:S02]  /*0bb0*/  IMAD R19, R15, R24, R19 ;  /* 0x000000180f137224 */ /* 0x000fe400078e0213 */
[----:B------:R-:W-:-:S03]  /*0bc0*/  IMAD.X R15, RZ, RZ, R11, P1 ;  /* 0x000000ffff0f7224 */ /* 0x000fc600008e060b */
[----:B------:R-:W-:-:S05]  /*0bd0*/  IADD3 R13, PT, PT, R13, R19, RZ ;  /* 0x000000130d0d7210 */ /* 0x000fca0007ffe0ff */
[----:B------:R2:W-:Y:S01]  /*0be0*/  STG.E.64 desc[UR10][R10.64+0x18], R12 ;  /* 0x0000180c0a007986 */ /* 0x0005e2000c101b0a */
[----:B------:R-:W-:Y:S05]  /*0bf0*/  BRA.U UP1, `(.L_x_15) ;  /* 0xfffffff901a47547 */ /* 0x000fea000b83ffff */
[----:B------:R-:W0:Y:S02]  /*0c00*/  LDCU.64 UR4, c[0x0][0x398] ;  /* 0x00007300ff0477ac */ /* 0x000e240008000a00 */
[----:B0-----:R-:W-:Y:S02]  /*0c10*/  ULOP3.LUT UR5, UR5, 0x7fffffff, URZ, 0xc0, !UPT ;  /* 0x7fffffff05057892 */ /* 0x001fe4000f8ec0ff */
[----:B------:R-:W-:-:S12]  /*0c20*/  ULOP3.LUT UR4, UR4, 0xfffffff8, URZ, 0xc0, !UPT ;  /* 0xfffffff804047892 */ /* 0x000fd8000f8ec0ff */
.L_x_14:
[----:B------:R-:W1:Y:S02]  /*0c30*/  LDCU UR9, c[0x0][0x398] ;  /* 0x00007300ff0977ac */ /* 0x000e640008000800 */
[----:B-1----:R-:W-:-:S04]  /*0c40*/  ULOP3.LUT UR8, UR9, 0x7, URZ, 0xc0, !UPT ;  /* 0x0000000709087892 */ /* 0x002fc8000f8ec0ff */
[----:B------:R-:W-:-:S04]  /*0c50*/  UISETP.NE.U32.AND UP1, UPT, UR8, URZ, UPT ;  /* 0x000000ff0800728c */ /* 0x000fc8000bf25070 */
[----:B------:R-:W-:-:S09]  /*0c60*/  UISETP.NE.AND.EX UP1, UPT, URZ, URZ, UPT, UP1 ;  /* 0x000000ffff00728c */ /* 0x000fd2000bf25310 */
[----:B------:R-:W-:Y:S05]  /*0c70*/  BRA.U !UP1, `(.L_x_16) ;  /* 0x0000000509f47547 */ /* 0x000fea000b800000 */
[----:B------:R-:W-:Y:S02]  /*0c80*/  UIADD3 UR8, UP1, UPT, UR8, -0x1, URZ ;  /* 0xffffffff08087890 */ /* 0x000fe4000ff3e0ff */
[----:B------:R-:W-:Y:S02]  /*0c90*/  ULOP3.LUT UR9, UR9, 0x3, URZ, 0xc0, !UPT ;  /* 0x0000000309097892 */ /* 0x000fe4000f8ec0ff */
[----:B------:R-:W-:Y:S02]  /*0ca0*/  UIADD3.X UR12, UPT, UPT, URZ, -0x1, URZ, UP1, !UPT ;  /* 0xffffffffff0c7890 */ /* 0x000fe40008ffe4ff */
[----:B------:R-:W-:Y:S02]  /*0cb0*/  UISETP.GE.U32.AND UP2, UPT, UR8, 0x3, UPT ;  /* 0x000000030800788c */ /* 0x000fe4000bf46070 */
[----:B------:R-:W-:Y:S02]  /*0cc0*/  UISETP.NE.U32.AND UP1, UPT, UR9, URZ, UPT ;  /* 0x000000ff0900728c */ /* 0x000fe4000bf25070 */
[----:B------:R-:W-:-:S02]  /*0cd0*/  UISETP.GE.U32.AND.EX UP2, UPT, UR12, URZ, UPT, UP2 ;  /* 0x000000ff0c00728c */ /* 0x000fc4000bf46120 */
[----:B------:R-:W-:-:S07]  /*0ce0*/  UISETP.NE.AND.EX UP1, UPT, URZ, URZ, UPT, UP1 ;  /* 0x000000ffff00728c */ /* 0x000fce000bf25310 */
[----:B------:R-:W-:Y:S05]  /*0cf0*/  BRA.U !UP2, `(.L_x_17) ;  /* 0x000000010ad87547 */ /* 0x000fea000b800000 */
[----:B------:R-:W1:Y:S01]  /*0d00*/  LDCU.64 UR18, c[0x0][0x388] ;  /* 0x00007100ff1277ac */ /* 0x000e620008000a00 */
[C---:B--2---:R-:W-:Y:S02]  /*0d10*/  IMAD R12, R4.reuse, UR5, RZ ;  /* 0x00000005040c7c24 */ /* 0x044fe4000f8e02ff */
[----:B------:R-:W-:-:S04]  /*0d20*/  IMAD.WIDE.U32 R10, R4, UR4, R20 ;  /* 0x00000004040a7c25 */ /* 0x000fc8000f8e0014 */
[----:B------:R-:W-:-:S05]  /*0d30*/  IMAD R13, R5, UR4, R12 ;  /* 0x00000004050d7c24 */ /* 0x000fca000f8e020c */
[----:B------:R-:W-:Y:S02]  /*0d40*/  IADD3 R11, PT, PT, R11, R13, RZ ;  /* 0x0000000d0b0b7210 */ /* 0x000fe40007ffe0ff */
[----:B-1----:R-:W-:-:S04]  /*0d50*/  LEA R12, P0, R10, UR18, 0x3 ;  /* 0x000000120a0c7c11 */ /* 0x002fc8000f8018ff */
[----:B------:R-:W-:Y:S01]  /*0d60*/  LEA.HI.X R13, R10, UR19, R11, 0x3, P0 ;  /* 0x000000130a0d7c11 */ /* 0x000fe200080f1c0b */
[----:B------:R-:W1:Y:S01]  /*0d70*/  LDCU.64 UR18, c[0x0][0x390] ;  /* 0x00007200ff1277ac */ /* 0x000e620008000a00 */
[----:B0-----:R-:W2:Y:S04]  /*0d80*/  LDG.E.64 R10, desc[UR10][R6.64] ;  /* 0x0000000a060a7981 */ /* 0x001ea8000c1e1b00 */
[----:B------:R-:W2:Y:S01]  /*0d90*/  LDG.E.64 R14, desc[UR10][R12.64] ;  /* 0x0000000a0c0e7981 */ /* 0x000ea2000c1e1b00 */
[----:B------:R-:W-:Y:S01]  /*0da0*/  MOV R16, UR4 ;  /* 0x0000000400107c02 */ /* 0x000fe20008000f00 */
[----:B------:R-:W-:Y:S02]  /*0db0*/  IMAD.U32 R17, RZ, RZ, UR5 ;  /* 0x00000005ff117e24 */ /* 0x000fe4000f8e00ff */
[----:B------:R-:W-:-:S02]  /*0dc0*/  IMAD R19, R0, UR20, RZ ;  /* 0x0000001400137c24 */ /* 0x000fc4000f8e02ff */
[----:B------:R-:W-:-:S04]  /*0dd0*/  IMAD.WIDE.U32 R16, R8, UR20, R16 ;  /* 0x0000001408107c25 */ /* 0x000fc8000f8e0010 */
[----:B------:R-:W-:Y:S02]  /*0de0*/  IMAD R23, R8, UR21, R19 ;  /* 0x0000001508177c24 */ /* 0x000fe4000f8e0213 */
[-C--:B--2---:R-:W-:Y:S02]  /*0df0*/  IMAD R15, R15, R10.reuse, RZ ;  /* 0x0000000a0f0f7224 */ /* 0x084fe400078e02ff */
[----:B------:R-:W-:Y:S01]  /*0e00*/  IMAD.WIDE.U32 R18, R14, R10, RZ ;  /* 0x0000000a0e127225 */ /* 0x000fe200078e00ff */
[----:B-1----:R-:W-:-:S03]  /*0e10*/  LEA R10, P0, R16, UR18, 0x3 ;  /* 0x00000012100a7c11 */ /* 0x002fc6000f8018ff */
[----:B------:R-:W-:Y:S01]  /*0e20*/  IMAD R25, R11, R14, R15 ;  /* 0x0000000e0b197224 */ /* 0x000fe200078e020f */
[----:B------:R-:W-:Y:S01]  /*0e30*/  IADD3 R11, PT, PT, R17, R23, RZ ;  /* 0x00000017110b7210 */ /* 0x000fe20007ffe0ff */
[----:B------:R-:W-:Y:S01]  /*0e40*/  IMAD.MOV.U32 R24, RZ, RZ, R18 ;  /* 0x000000ffff187224 */ /* 0x000fe200078e0012 */
[----:B------:R-:W-:Y:S02]  /*0e50*/  IADD3 R14, P1, PT, R12, UR13, RZ ;  /* 0x0000000d0c0e7c10 */ /* 0x000fe4000ff3e0ff */
[----:B------:R-:W-:Y:S02]  /*0e60*/  LEA.HI.X R11, R16, UR19, R11, 0x3, P0 ;  /* 0x00000013100b7c11 */ /* 0x000fe400080f1c0b */
[----:B------:R-:W-:Y:S02]  /*0e70*/  IADD3 R25, PT, PT, R19, R25, RZ ;  /* 0x0000001913197210 */ /* 0x000fe40007ffe0ff */
[----:B------:R-:W-:-:S03]  /*0e80*/  IADD3.X R15, PT, PT, R13, UR14, RZ, P1, !PT ;  /* 0x0000000e0d0f7c10 */ /* 0x000fc60008ffe4ff */
[----:B------:R1:W-:Y:S04]  /*0e90*/  STG.E.64 desc[UR10][R10.64], R24 ;  /* 0x000000180a007986 */ /* 0x0003e8000c101b0a */
[----:B------:R-:W2:Y:S04]  /*0ea0*/  LDG.E.64 R22, desc[UR10][R14.64] ;  /* 0x0000000a0e167981 */ /* 0x000ea8000c1e1b00 */
[----:B------:R-:W2:Y:S01]  /*0eb0*/  LDG.E.64 R18, desc[UR10][R6.64] ;  /* 0x0000000a06127981 */ /* 0x000ea2000c1e1b00 */
[----:B------:R-:W-:Y:S01]  /*0ec0*/  IADD3 R12, P0, PT, R14, UR13, RZ ;  /* 0x0000000d0e0c7c10 */ /* 0x000fe2000ff1e0ff */
[----:B--2---:R-:W-:-:S02]  /*0ed0*/  IMAD R13, R23, R18, RZ ;  /* 0x00000012170d7224 */ /* 0x004fc400078e02ff */
[----:B------:R-:W-:-:S04]  /*0ee0*/  IMAD.WIDE.U32 R16, R22, R18, RZ ;  /* 0x0000001216107225 */ /* 0x000fc800078e00ff */
[----:B------:R-:W-:Y:S01]  /*0ef0*/  IMAD R19, R19, R22, R13 ;  /* 0x0000001613137224 */ /* 0x000fe200078e020d */
[----:B------:R-:W-:Y:S02]  /*0f00*/  MOV R26, R16 ;  /* 0x00000010001a7202 */ /* 0x000fe40000000f00 */
[----:B------:R-:W-:Y:S02]  /*0f10*/  IADD3.X R13, PT, PT, R15, UR14, RZ, P0, !PT ;  /* 0x0000000e0f0d7c10 */ /* 0x000fe400087fe4ff */
[----:B------:R-:W-:-:S05]  /*0f20*/  IADD3 R27, PT, PT, R17, R19, RZ ;  /* 0x00000013111b7210 */ /* 0x000fca0007ffe0ff */
[----:B------:R1:W-:Y:S04]  /*0f30*/  STG.E.64 desc[UR10][R10.64+0x8], R26 ;  /* 0x0000081a0a007986 */ /* 0x0003e8000c101b0a */
[----:B------:R-:W2:Y:S04]  /*0f40*/  LDG.E.64 R22, desc[UR10][R12.64] ;  /* 0x0000000a0c167981 */ /* 0x000ea8000c1e1b00 */
[----:B------:R-:W2:Y:S01]  /*0f50*/  LDG.E.64 R18, desc[UR10][R6.64] ;  /* 0x0000000a06127981 */ /* 0x000ea2000c1e1b00 */
[----:B------:R-:W-:Y:S01]  /*0f60*/  IADD3 R14, P0, PT, R12, UR13, RZ ;  /* 0x0000000d0c0e7c10 */ /* 0x000fe2000ff1e0ff */
[----:B--2---:R-:W-:-:S02]  /*0f70*/  IMAD R15, R23, R18, RZ ;  /* 0x00000012170f7224 */ /* 0x004fc400078e02ff */
[----:B------:R-:W-:-:S04]  /*0f80*/  IMAD.WIDE.U32 R16, R22, R18, RZ ;  /* 0x0000001216107225 */ /* 0x000fc800078e00ff */
[----:B------:R-:W-:Y:S01]  /*0f90*/  IMAD R19, R19, R22, R15 ;  /* 0x0000001613137224 */ /* 0x000fe200078e020f */
[----:B------:R-:W-:-:S03]  /*0fa0*/  IADD3.X R15, PT, PT, R13, UR14, RZ, P0, !PT ;  /* 0x0000000e0d0f7c10 */ /* 0x000fc600087fe4ff */
[----:B------:R-:W-:-:S05]  /*0fb0*/  IMAD.IADD R17, R17, 0x1, R19 ;  /* 0x0000000111117824 */ /* 0x000fca00078e0213 */
[----:B------:R1:W-:Y:S04]  /*0fc0*/  STG.E.64 desc[UR10][R10.64+0x10], R16 ;  /* 0x000010100a007986 */ /* 0x0003e8000c101b0a */
[----:B------:R-:W2:Y:S04]  /*0fd0*/  LDG.E.64 R14, desc[UR10][R14.64] ;  /* 0x0000000a0e0e7981 */ /* 0x000ea8000c1e1b00 */
[----:B------:R-:W2:Y:S01]  /*0fe0*/  LDG.E.64 R12, desc[UR10][R6.64] ;  /* 0x0000000a060c7981 */ /* 0x000ea2000c1e1b00 */
[----:B------:R-:W-:-:S04]  /*0ff0*/  UIADD3 UR4, UP2, UPT, UR4, 0x4, URZ ;  /* 0x0000000404047890 */ /* 0x000fc8000ff5e0ff */
[----:B------:R-:W-:Y:S01]  /*1000*/  UIADD3.X UR5, UPT, UPT, URZ, UR5, URZ, UP2, !UPT ;  /* 0x00000005ff057290 */ /* 0x000fe200097fe4ff */
[-C--:B--2---:R-:W-:Y:S02]  /*1010*/  IMAD R23, R15, R12.reuse, RZ ;  /* 0x0000000c0f177224 */ /* 0x084fe400078e02ff */
[----:B------:R-:W-:-:S04]  /*1020*/  IMAD.WIDE.U32 R18, R14, R12, RZ ;  /* 0x0000000c0e127225 */ /* 0x000fc800078e00ff */
[----:B------:R-:W-:-:S05]  /*1030*/  IMAD R23, R13, R14, R23 ;  /* 0x0000000e0d177224 */ /* 0x000fca00078e0217 */
[----:B------:R-:W-:-:S05]  /*1040*/  IADD3 R19, PT, PT, R19, R23, RZ ;  /* 0x0000001713137210 */ /* 0x000fca0007ffe0ff */
[----:B------:R1:W-:Y:S02]  /*1050*/  STG.E.64 desc[UR10][R10.64+0x18], R18 ;  /* 0x000018120a007986 */ /* 0x0003e4000c101b0a */
.L_x_17:
[----:B------:R-:W-:Y:S05]  /*1060*/  BRA.U !UP1, `(.L_x_16) ;  /* 0x0000000109f87547 */ /* 0x000fea000b800000 */
[----:B------:R-:W-:Y:S02]  /*1070*/  UISETP.NE.U32.AND UP1, UPT, UR9, 0x1, UPT ;  /* 0x000000010900788c */ /* 0x000fe4000bf25070 */
[----:B------:R-:W-:Y:S02]  /*1080*/  ULOP3.LUT UP2, URZ, UR20, 0x1, URZ, 0xc0, !UPT ;  /* 0x0000000114ff7892 */ /* 0x000fe4000f84c0ff */
[----:B------:R-:W-:-:S09]  /*1090*/  UISETP.NE.AND.EX UP1, UPT, URZ, URZ, UPT, UP1 ;  /* 0x000000ffff00728c */ /* 0x000fd2000bf25310 */
[----:B------:R-:W-:Y:S05]  /*10a0*/  BRA.U !UP1, `(.L_x_18) ;  /* 0x0000000109887547 */ /* 0x000fea000b800000 */
[----:B------:R-:W3:Y:S01]  /*10b0*/  LDCU.64 UR8, c[0x0][0x388] ;  /* 0x00007100ff0877ac */ /* 0x000ee20008000a00 */
[C---:B--2---:R-:W-:Y:S02]  /*10c0*/  IMAD R12, R4.reuse, UR5, RZ ;  /* 0x00000005040c7c24 */ /* 0x044fe4000f8e02ff */
[----:B-1----:R-:W-:-:S04]  /*10d0*/  IMAD.WIDE.U32 R10, R4, UR4, R20 ;  /* 0x00000004040a7c25 */ /* 0x002fc8000f8e0014 */
[----:B------:R-:W-:-:S05]  /*10e0*/  IMAD R13, R5, UR4, R12 ;  /* 0x00000004050d7c24 */ /* 0x000fca000f8e020c */
[----:B------:R-:W-:Y:S02]  /*10f0*/  IADD3 R13, PT, PT, R11, R13, RZ ;  /* 0x0000000d0b0d7210 */ /* 0x000fe40007ffe0ff */
[----:B---3--:R-:W-:-:S04]  /*1100*/  LEA R12, P0, R10, UR8, 0x3 ;  /* 0x000000080a0c7c11 */ /* 0x008fc8000f8018ff */
[----:B------:R-:W-:Y:S01]  /*1110*/  LEA.HI.X R13, R10, UR9, R13, 0x3, P0 ;  /* 0x000000090a0d7c11 */ /* 0x000fe200080f1c0d */
[----:B------:R-:W1:Y:S01]  /*1120*/  LDCU.64 UR8, c[0x0][0x390] ;  /* 0x00007200ff0877ac */ /* 0x000e620008000a00 */
[----:B0-----:R-:W2:Y:S04]  /*1130*/  LDG.E.64 R10, desc[UR10][R6.64] ;  /* 0x0000000a060a7981 */ /* 0x001ea8000c1e1b00 */
[----:B------:R-:W2:Y:S01]  /*1140*/  LDG.E.64 R18, desc[UR10][R12.64] ;  /* 0x0000000a0c127981 */ /* 0x000ea2000c1e1b00 */
[----:B------:R-:W-:Y:S01]  /*1150*/  MOV R15, UR5 ;  /* 0x00000005000f7c02 */ /* 0x000fe20008000f00 */
[----:B------:R-:W-:Y:S01]  /*1160*/  IMAD.U32 R14, RZ, RZ, UR4 ;  /* 0x00000004ff0e7e24 */ /* 0x000fe2000f8e00ff */
[----:B------:R-:W-:Y:S01]  /*1170*/  IADD3 R22, P1, PT, R12, UR13, RZ ;  /* 0x0000000d0c167c10 */ /* 0x000fe2000ff3e0ff */
[----:B------:R-:W-:-:S02]  /*1180*/  IMAD R17, R0, UR20, RZ ;  /* 0x0000001400117c24 */ /* 0x000fc4000f8e02ff */
[----:B------:R-:W-:-:S04]  /*1190*/  IMAD.WIDE.U32 R14, R8, UR20, R14 ;  /* 0x00000014080e7c25 */ /* 0x000fc8000f8e000e */
[----:B------:R-:W-:-:S05]  /*11a0*/  IMAD R23, R8, UR21, R17 ;  /* 0x0000001508177c24 */ /* 0x000fca000f8e0211 */
[----:B------:R-:W-:Y:S01]  /*11b0*/  IADD3 R23, PT, PT, R15, R23, RZ ;  /* 0x000000170f177210 */ /* 0x000fe20007ffe0ff */
[-C--:B--2---:R-:W-:Y:S02]  /*11c0*/  IMAD R19, R19, R10.reuse, RZ ;  /* 0x0000000a13137224 */ /* 0x084fe400078e02ff */
[----:B------:R-:W-:Y:S01]  /*11d0*/  IMAD.WIDE.U32 R16, R18, R10, RZ ;  /* 0x0000000a12107225 */ /* 0x000fe200078e00ff */
[----:B-1----:R-:W-:-:S03]  /*11e0*/  LEA R10, P0, R14, UR8, 0x3 ;  /* 0x000000080e0a7c11 */ /* 0x002fc6000f8018ff */
[----:B------:R-:W-:Y:S01]  /*11f0*/  IMAD R19, R11, R18, R19 ;  /* 0x000000120b137224 */ /* 0x000fe200078e0213 */
[----:B------:R-:W-:Y:S02]  /*1200*/  LEA.HI.X R11, R14, UR9, R23, 0x3, P0 ;  /* 0x000000090e0b7c11 */ /* 0x000fe400080f1c17 */
[----:B------:R-:W-:Y:S01]  /*1210*/  IADD3.X R23, PT, PT, R13, UR14, RZ, P1, !PT ;  /* 0x0000000e0d177c10 */ /* 0x000fe20008ffe4ff */
        /* <DEDUP_REMOVED lines=11> */
.L_x_18:
[----:B------:R-:W-:Y:S05]  /*12d0*/  BRA.U !UP2, `(.L_x_16) ;  /* 0x000000010a5c7547 */ /* 0x000fea000b800000 */
[----:B------:R-:W4:Y:S01]  /*12e0*/  LDCU.64 UR8, c[0x0][0x388] ;  /* 0x00007100ff0877ac */ /* 0x000f220008000a00 */
[C---:B-123--:R-:W-:Y:S01]  /*12f0*/  IMAD R10, R4.reuse, UR5, RZ ;  /* 0x00000005040a7c24 */ /* 0x04efe2000f8e02ff */
[----:B0-----:R-:W2:Y:S03]  /*1300*/  LDG.E.64 R6, desc[UR10][R6.64] ;  /* 0x0000000a06067981 */ /* 0x001ea6000c1e1b00 */
[----:B------:R-:W-:Y:S02]  /*1310*/  IMAD R9, R5, UR4, R10 ;  /* 0x0000000405097c24 */ /* 0x000fe4000f8e020a */
[----:B------:R-:W-:-:S05]  /*1320*/  IMAD.WIDE.U32 R4, R4, UR4, R20 ;  /* 0x0000000404047c25 */ /* 0x000fca000f8e0014 */
[----:B------:R-:W-:Y:S02]  /*1330*/  IADD3 R5, PT, PT, R5, R9, RZ ;  /* 0x0000000905057210 */ /* 0x000fe40007ffe0ff */
[----:B----4-:R-:W-:-:S04]  /*1340*/  LEA R10, P0, R4, UR8, 0x3 ;  /* 0x00000008040a7c11 */ /* 0x010fc8000f8018ff */
[----:B------:R-:W-:Y:S01]  /*1350*/  LEA.HI.X R11, R4, UR9, R5, 0x3, P0 ;  /* 0x00000009040b7c11 */ /* 0x000fe200080f1c05 */
[----:B------:R-:W0:Y:S04]  /*1360*/  LDCU.64 UR8, c[0x0][0x390] ;  /* 0x00007200ff0877ac */ /* 0x000e280008000a00 */
[----:B------:R-:W2:Y:S01]  /*1370*/  LDG.E.64 R4, desc[UR10][R10.64] ;  /* 0x0000000a0a047981 */ /* 0x000ea2000c1e1b00 */
[----:B------:R-:W-:Y:S01]  /*1380*/  MOV R13, UR5 ;  /* 0x00000005000d7c02 */ /* 0x000fe20008000f00 */
[----:B------:R-:W-:Y:S02]  /*1390*/  IMAD.U32 R12, RZ, RZ, UR4 ;  /* 0x00000004ff0c7e24 */ /* 0x000fe4000f8e00ff */
[----:B------:R-:W-:Y:S02]  /*13a0*/  IMAD R9, R0, UR20, RZ ;  /* 0x0000001400097c24 */ /* 0x000fe4000f8e02ff */
[----:B------:R-:W-:-:S04]  /*13b0*/  IMAD.WIDE.U32 R12, R8, UR20, R12 ;  /* 0x00000014080c7c25 */ /* 0x000fc8000f8e000c */
[----:B------:R-:W-:Y:S02]  /*13c0*/  IMAD R17, R8, UR21, R9 ;  /* 0x0000001508117c24 */ /* 0x000fe4000f8e0209 */
[-C--:B--2---:R-:W-:Y:S02]  /*13d0*/  IMAD R5, R5, R6.reuse, RZ ;  /* 0x0000000605057224 */ /* 0x084fe400078e02ff */
[----:B------:R-:W-:-:S04]  /*13e0*/  IMAD.WIDE.U32 R8, R4, R6, RZ ;  /* 0x0000000604087225 */ /* 0x000fc800078e00ff */
[----:B------:R-:W-:Y:S01]  /*13f0*/  IMAD R15, R7, R4, R5 ;  /* 0x00000004070f7224 */ /* 0x000fe200078e0205 */
[----:B------:R-:W-:Y:S02]  /*1400*/  IADD3 R5, PT, PT, R17, R13, RZ ;  /* 0x0000000d11057210 */ /* 0x000fe40007ffe0ff */
[----:B0-----:R-:W-:Y:S01]  /*1410*/  LEA R4, P0, R12, UR8, 0x3 ;  /* 0x000000080c047c11 */ /* 0x001fe2000f8018ff */
[----:B------:R-:W-:-:S03]  /*1420*/  IMAD.IADD R9, R9, 0x1, R15 ;  /* 0x0000000109097824 */ /* 0x000fc600078e020f */
[----:B------:R-:W-:-:S05]  /*1430*/  LEA.HI.X R5, R12, UR9, R5, 0x3, P0 ;  /* 0x000000090c057c11 */ /* 0x000fca00080f1c05 */
[----:B------:R4:W-:Y:S04]  /*1440*/  STG.E.64 desc[UR10][R4.64], R8 ;  /* 0x0000000804007986 */ /* 0x0009e8000c101b0a */
.L_x_16:
[----:B------:R-:W-:Y:S05]  /*1450*/  BRA.U UP0, `(.L_x_19) ;  /* 0xffffffed00ec7547 */ /* 0x000fea000b83ffff */
[----:B0-----:R-:W-:Y:S05]  /*1460*/  EXIT ;  /* 0x000000000000794d */ /* 0x001fea0003800000 */
        .weak           $__internal_2_$__cuda_sm20_div_s64
        .type           $__internal_2_$__cuda_sm20_div_s64,@function
        .size           $__internal_2_$__cuda_sm20_div_s64,(.L_x_32 - $__internal_2_$__cuda_sm20_div_s64)
$__internal_2_$__cuda_sm20_div_s64:
[----:B------:R-:W0:Y:S02]  /*1470*/  LDCU.64 UR4, c[0x0][0x3a0] ;  /* 0x00007400ff0477ac */ /* 0x000e240008000a00 */
[----:B0-----:R-:W-:Y:S02]  /*1480*/  IADD3 R2, P0, PT, RZ, -UR4, RZ ;  /* 0x80000004ff027c10 */ /* 0x001fe4000ff1e0ff */
[----:B------:R-:W-:Y:S02]  /*1490*/  ISETP.LE.AND P1, PT, RZ, UR5, PT ;  /* 0x00000005ff007c0c */ /* 0x000fe4000bf23270 */
[----:B------:R-:W-:Y:S02]  /*14a0*/  IADD3.X R3, PT, PT, RZ, ~UR5, RZ, P0, !PT ;  /* 0x80000005ff037c10 */ /* 0x000fe400087fe4ff */
[----:B------:R-:W-:Y:S02]  /*14b0*/  SEL R2, R2, UR4, !P1 ;  /* 0x0000000402027c07 */ /* 0x000fe4000c800000 */
[----:B------:R-:W-:-:S04]  /*14c0*/  SEL R3, R3, UR5, !P1 ;  /* 0x0000000503037c07 */ /* 0x000fc8000c800000 */
        /* <DEDUP_REMOVED lines=14> */
[----:B------:R-:W-:-:S05]  /*15b0*/  IMAD.HI.U32 R6, P2, R5, R9, R6 ;  /* 0x0000000905067227 */ /* 0x000fca0007840006 */
[----:B------:R-:W-:Y:S02]  /*15c0*/  IADD3 R7, P3, PT, R13, R6, RZ ;  /* 0x000000060d077210 */ /* 0x000fe40007f7e0ff */
[----:B------:R-:W-:-:S03]  /*15d0*/  IADD3.X R6, PT, PT, R11, R5, RZ, P0, !PT ;  /* 0x000000050b067210 */ /* 0x000fc600007fe4ff */
[----:B------:R-:W-:Y:S01]  /*15e0*/  IMAD.WIDE.U32 R4, R7, R2, RZ ;  /* 0x0000000207047225 */ /* 0x000fe200078e00ff */
[----:B------:R-:W-:-:S03]  /*15f0*/  IADD3.X R9, PT, PT, RZ, RZ, R6, P3, P2 ;  /* 0x000000ffff097210 */ /* 0x000fc60001fe4406 */
[----:B------:R-:W-:Y:S01]  /*1600*/  IMAD R5, R7, R3, R5 ;  /* 0x0000000307057224 */ /* 0x000fe200078e0205 */
[----:B------:R-:W-:-:S03]  /*1610*/  IADD3 R11, P0, PT, RZ, -R4, RZ ;  /* 0x80000004ff0b7210 */ /* 0x000fc60007f1e0ff */
[----:B------:R-:W-:Y:S02]  /*1620*/  IMAD R5, R9, R2, R5 ;  /* 0x0000000209057224 */ /* 0x000fe400078e0205 */
[----:B------:R-:W-:-:S04]  /*1630*/  IMAD.HI.U32 R6, R7, R11, RZ ;  /* 0x0000000b07067227 */ /* 0x000fc800078e00ff */
[----:B------:R-:W-:Y:S02]  /*1640*/  IMAD.X R4, RZ, RZ, ~R5, P0 ;  /* 0x000000ffff047224 */ /* 0x000fe400000e0e05 */
[----:B------:R-:W-:Y:S02]  /*1650*/  HFMA2 R5, -RZ, RZ, 0, 0 ;  /* 0x00000000ff057431 */ /* 0x000fe400000001ff */
[----:B------:R-:W-:-:S04]  /*1660*/  IMAD.WIDE.U32 R6, P0, R7, R4, R6 ;  /* 0x0000000407067225 */ /* 0x000fc80007800006 */
[C---:B------:R-:W-:Y:S02]  /*1670*/  IMAD R8, R9.reuse, R4, RZ ;  /* 0x0000000409087224 */ /* 0x040fe400078e02ff */
[----:B------:R-:W-:-:S04]  /*1680*/  IMAD.HI.U32 R7, P2, R9, R11, R6 ;  /* 0x0000000b09077227 */ /* 0x000fc80007840006 */
[----:B------:R-:W-:Y:S01]  /*1690*/  IMAD.HI.U32 R6, R9, R4, RZ ;  /* 0x0000000409067227 */ /* 0x000fe200078e00ff */
[----:B------:R-:W-:-:S04]  /*16a0*/  IADD3 R7, P3, PT, R8, R7, RZ ;  /* 0x0000000708077210 */ /* 0x000fc80007f7e0ff */
[----:B------:R-:W-:Y:S01]  /*16b0*/  IADD3.X R9, PT, PT, R6, R9, RZ, P0, !PT ;  /* 0x0000000906097210 */ /* 0x000fe200007fe4ff */
[----:B------:R-:W-:-:S03]  /*16c0*/  IMAD.HI.U32 R4, R7, R20, RZ ;  /* 0x0000001407047227 */ /* 0x000fc600078e00ff */
[----:B------:R-:W-:Y:S01]  /*16d0*/  IADD3.X R9, PT, PT, RZ, RZ, R9, P3, P2 ;  /* 0x000000ffff097210 */ /* 0x000fe20001fe4409 */
[----:B------:R-:W-:-:S04]  /*16e0*/  IMAD.WIDE.U32 R4, RZ, R7, R4 ;  /* 0x00000007ff047225 */ /* 0x000fc800078e0004 */
[----:B------:R-:W-:-:S04]  /*16f0*/  IMAD.HI.U32 R4, P0, R9, R20, R4 ;  /* 0x0000001409047227 */ /* 0x000fc80007800004 */
[----:B------:R-:W-:Y:S01]  /*1700*/  IMAD.X R6, RZ, RZ, RZ, P0 ;  /* 0x000000ffff067224 */ /* 0x000fe200000e06ff */
[----:B------:R-:W-:-:S04]  /*1710*/  IADD3 R7, P2, PT, RZ, R4, RZ ;  /* 0x00000004ff077210 */ /* 0x000fc80007f5e0ff */
[----:B------:R-:W-:Y:S01]  /*1720*/  IADD3.X R9, PT, PT, RZ, R6, RZ, P2, !PT ;  /* 0x00000006ff097210 */ /* 0x000fe200017fe4ff */
[----:B------:R-:W-:-:S04]  /*1730*/  IMAD.WIDE.U32 R4, R7, R2, RZ ;  /* 0x0000000207047225 */ /* 0x000fc800078e00ff */
[C---:B------:R-:W-:Y:S01]  /*1740*/  IMAD R5, R7.reuse, R3, R5 ;  /* 0x0000000307057224 */ /* 0x040fe200078e0205 */
[----:B------:R-:W-:Y:S02]  /*1750*/  IADD3 R13, P2, PT, -R4, R20, RZ ;  /* 0x00000014040d7210 */ /* 0x000fe40007f5e1ff */
[----:B------:R-:W-:Y:S01]  /*1760*/  IADD3 R4, P3, PT, R7, 0x1, RZ ;  /* 0x0000000107047810 */ /* 0x000fe20007f7e0ff */
[-C--:B------:R-:W-:Y:S01]  /*1770*/  IMAD R5, R9, R2.reuse, R5 ;  /* 0x0000000209057224 */ /* 0x080fe200078e0205 */
[CC--:B------:R-:W-:Y:S02]  /*1780*/  ISETP.GE.U32.AND P0, PT, R13.reuse, R2.reuse, PT ;  /* 0x000000020d00720c */ /* 0x0c0fe40003f06070 */
[----:B------:R-:W-:Y:S02]  /*1790*/  IADD3.X R6, PT, PT, RZ, R9, RZ, P3, !PT ;  /* 0x00000009ff067210 */ /* 0x000fe40001ffe4ff */
[----:B------:R-:W-:Y:S02]  /*17a0*/  IADD3.X R15, PT, PT, RZ, ~R5, RZ, P2, !PT ;  /* 0x80000005ff0f7210 */ /* 0x000fe400017fe4ff */
[----:B------:R-:W-:-:S02]  /*17b0*/  IADD3 R5, P2, PT, R13, -R2, RZ ;  /* 0x800000020d057210 */ /* 0x000fc40007f5e0ff */
[----:B------:R-:W-:-:S03]  /*17c0*/  ISETP.GE.U32.AND.EX P0, PT, R15, R3, PT, P0 ;  /* 0x000000030f00720c */ /* 0x000fc60003f06100 */
[----:B------:R-:W-:Y:S01]  /*17d0*/  IMAD.X R11, R15, 0x1, ~R3, P2 ;  /* 0x000000010f0b7824 */ /* 0x000fe200010e0e03 */
[----:B------:R-:W-:Y:S02]  /*17e0*/  SEL R5, R5, R13, P0 ;  /* 0x0000000d05057207 */ /* 0x000fe40000000000 */
[----:B------:R-:W-:Y:S02]  /*17f0*/  SEL R7, R4, R7, P0 ;  /* 0x0000000704077207 */ /* 0x000fe40000000000 */
[----:B------:R-:W-:Y:S02]  /*1800*/  SEL R11, R11, R15, P0 ;  /* 0x0000000f0b0b7207 */ /* 0x000fe40000000000 */
[----:B------:R-:W-:Y:S02]  /*1810*/  ISETP.GE.U32.AND P2, PT, R5, R2, PT ;  /* 0x000000020500720c */ /* 0x000fe40003f46070 */
[----:B------:R-:W-:Y:S02]  /*1820*/  SEL R2, R6, R9, P0 ;  /* 0x0000000906027207 */ /* 0x000fe40000000000 */
[----:B------:R-:W-:-:S02]  /*1830*/  IADD3 R4, P3, PT, R7, 0x1, RZ ;  /* 0x0000000107047810 */ /* 0x000fc40007f7e0ff */
[----:B------:R-:W-:Y:S02]  /*1840*/  ISETP.GE.U32.AND.EX P0, PT, R11, R3, PT, P2 ;  /* 0x000000030b00720c */ /* 0x000fe40003f06120 */
[-C--:B------:R-:W-:Y:S02]  /*1850*/  IADD3.X R5, PT, PT, RZ, R2.reuse, RZ, P3, !PT ;  /* 0x00000002ff057210 */ /* 0x080fe40001ffe4ff */
[----:B------:R-:W-:Y:S02]  /*1860*/  SEL R4, R4, R7, P0 ;  /* 0x0000000704047207 */ /* 0x000fe40000000000 */
[----:B------:R-:W-:Y:S02]  /*1870*/  SEL R5, R5, R2, P0 ;  /* 0x0000000205057207 */ /* 0x000fe40000000000 */
[----:B------:R-:W-:Y:S02]  /*1880*/  IADD3 R3, P2, PT, RZ, -R4, RZ ;  /* 0x80000004ff037210 */ /* 0x000fe40007f5e0ff */
[----:B------:R-:W-:-:S02]  /*1890*/  ISETP.NE.U32.AND P0, PT, RZ, UR4, PT ;  /* 0x00000004ff007c0c */ /* 0x000fc4000bf05070 */
[----:B------:R-:W-:Y:S01]  /*18a0*/  SEL R4, R3, R4, !P1 ;  /* 0x0000000403047207 */ /* 0x000fe20004800000 */
[----:B------:R-:W-:Y:S02]  /*18b0*/  IMAD.X R2, RZ, RZ, ~R5, P2 ;  /* 0x000000ffff027224 */ /* 0x000fe400010e0e05 */
[----:B------:R-:W-:Y:S01]  /*18c0*/  HFMA2 R3, -RZ, RZ, 0, 0 ;  /* 0x00000000ff037431 */ /* 0x000fe200000001ff */
[----:B------:R-:W-:Y:S02]  /*18d0*/  ISETP.NE.AND.EX P0, PT, RZ, UR5, PT, P0 ;  /* 0x00000005ff007c0c */ /* 0x000fe4000bf05300 */
[----:B------:R-:W-:Y:S02]  /*18e0*/  SEL R5, R2, R5, !P1 ;  /* 0x0000000502057207 */ /* 0x000fe40004800000 */
[----:B------:R-:W-:Y:S02]  /*18f0*/  MOV R2, R0 ;  /* 0x0000000000027202 */ /* 0x000fe40000000f00 */
[----:B------:R-:W-:-:S02]  /*1900*/  SEL R4, R4, 0xffffffff, P0 ;  /* 0xffffffff04047807 */ /* 0x000fc40000000000 */
[----:B------:R-:W-:Y:S01]  /*1910*/  SEL R5, R5, 0xffffffff, P0 ;  /* 0xffffffff05057807 */ /* 0x000fe20000000000 */
[----:B------:R-:W-:Y:S06]  /*1920*/  RET.REL.NODEC R2 `(_Z20per_column_AB_kernelPlS_S_ll) ;  /* 0xffffffe402b47950 */ /* 0x000fec0003c3ffff */
.L_x_20:
        /* <DEDUP_REMOVED lines=13> */
.L_x_32:


//--------------------- .text._Z17per_row_AB_kernelPlS_S_ll --------------------------
	.section	.text._Z17per_row_AB_kernelPlS_S_ll,"ax",@progbits
	.align	128
        .global         _Z17per_row_AB_kernelPlS_S_ll
        .type           _Z17per_row_AB_kernelPlS_S_ll,@function
        .size           _Z17per_row_AB_kernelPlS_S_ll,(.L_x_33 - _Z17per_row_AB_kernelPlS_S_ll)
        .other          _Z17per_row_AB_kernelPlS_S_ll,@"STO_CUDA_ENTRY STV_DEFAULT"
_Z17per_row_AB_kernelPlS_S_ll:
.text._Z17per_row_AB_kernelPlS_S_ll:
[----:B------:R-:W-:Y:S01]  /*0000*/  LDC R1, c[0x0][0x37c] ;  /* 0x0000df00ff017b82 */ /* 0x000fe20000000800 */
[----:B------:R-:W0:Y:S01]  /*0010*/  S2R R3, SR_TID.X ;  /* 0x0000000000037919 */ /* 0x000e220000002100 */
[----:B------:R-:W1:Y:S06]  /*0020*/  LDCU.64 UR18, c[0x0][0x398] ;  /* 0x00007300ff1277ac */ /* 0x000e6c0008000a00 */
[----:B------:R-:W0:Y:S08]  /*0030*/  S2UR UR5, SR_CTAID.X ;  /* 0x00000000000579c3 */ /* 0x000e300000002500 */
[----:B------:R-:W0:Y:S01]  /*0040*/  LDC R2, c[0x0][0x360] ;  /* 0x0000d800ff027b82 */ /* 0x000e220000000800 */
[----:B-1----:R-:W-:-:S02]  /*0050*/  UIMAD UR4, UR19, UR18, URZ ;  /* 0x00000012130472a4 */ /* 0x002fc4000f8e02ff */
[----:B------:R-:W-:Y:S02]  /*0060*/  UIMAD.WIDE.U32 UR6, UR18, UR18, URZ ;  /* 0x00000012120672a5 */ /* 0x000fe4000f8e00ff */
[----:B------:R-:W-:-:S04]  /*0070*/  UIMAD UR4, UR18, UR19, UR4 ;  /* 0x00000013120472a4 */ /* 0x000fc8000f8e0204 */
[----:B------:R-:W-:-:S06]  /*0080*/  UIADD3 UR4, UPT, UPT, UR7, UR4, URZ ;  /* 0x0000000407047290 */ /* 0x000fcc000fffe0ff */
[----:B------:R-:W-:Y:S01]  /*0090*/  MOV R0, UR4 ;  /* 0x0000000400007c02 */ /* 0x000fe20008000f00 */
[----:B0-----:R-:W-:-:S05]  /*00a0*/  IMAD R2, R2, UR5, R3 ;  /* 0x0000000502027c24 */ /* 0x001fca000f8e0203 */
[----:B------:R-:W-:-:S04]  /*00b0*/  ISETP.LT.U32.AND P0, PT, R2, UR6, PT ;  /* 0x0000000602007c0c */ /* 0x000fc8000bf01070 */
[----:B------:R-:W-:-:S13]  /*00c0*/  ISETP.GT.U32.AND.EX P0, PT, R0, RZ, PT, P0 ;  /* 0x000000ff0000720c */ /* 0x000fda0003f04100 */
[----:B------:R-:W-:Y:S05]  /*00d0*/  @!P0 EXIT ;  /* 0x000000000000894d */ /* 0x000fea0003800000 */
[----:B------:R-:W-:-:S09]  /*00e0*/  UISETP.NE.U32.AND UP0, UPT, UR19, URZ, UPT ;  /* 0x000000ff1300728c */ /* 0x000fd2000bf05070 */
[----:B------:R-:W-:Y:S05]  /*00f0*/  BRA.U UP0, `(.L_x_21) ;  /* 0x00000001005c7547 */ /* 0x000fea000b800000 */
[----:B------:R-:W0:Y:S01]  /*0100*/  I2F.U32.RP R0, UR18 ;  /* 0x0000001200007d06 */ /* 0x000e220008209000 */
[----:B------:R-:W-:Y:S01]  /*0110*/  ISETP.NE.U32.AND P2, PT, RZ, UR18, PT ;  /* 0x00000012ff007c0c */ /* 0x000fe2000bf45070 */
[----:B------:R-:W-:-:S06]  /*0120*/  HFMA2 R25, -RZ, RZ, 0, 0 ;  /* 0x00000000ff197431 */ /* 0x000fcc00000001ff */
[----:B0-----:R-:W0:Y:S02]  /*0130*/  MUFU.RCP R0, R0 ;  /* 0x0000000000007308 */ /* 0x001e240000001000 */
[----:B0-----:R-:W-:-:S06]  /*0140*/  IADD3 R4, PT, PT, R0, 0xffffffe, RZ ;  /* 0x0ffffffe00047810 */ /* 0x001fcc0007ffe0ff */
[----:B------:R0:W1:Y:S02]  /*0150*/  F2I.FTZ.U32.TRUNC.NTZ R5, R4 ;  /* 0x0000000400057305 */ /* 0x000064000021f000 */
[----:B0-----:R-:W-:Y:S02]  /*0160*/  HFMA2 R4, -RZ, RZ, 0, 0 ;  /* 0x00000000ff047431 */ /* 0x001fe400000001ff */
[----:B-1----:R-:W-:-:S04]  /*0170*/  IMAD.MOV R3, RZ, RZ, -R5 ;  /* 0x000000ffff037224 */ /* 0x002fc800078e0a05 */
        /* <DEDUP_REMOVED lines=8> */
[----:B------:R-:W-:Y:S02]  /*0200*/  ISETP.GE.U32.AND P1, PT, R3, UR18, PT ;  /* 0x0000001203007c0c */ /* 0x000fe4000bf26070 */
[----:B------:R-:W-:-:S11]  /*0210*/  MOV R3, RZ ;  /* 0x000000ff00037202 */ /* 0x000fd60000000f00 */
[----:B------:R-:W-:Y:S02]  /*0220*/  @P1 IADD3 R24, PT, PT, R24, 0x1, RZ ;  /* 0x0000000118181810 */ /* 0x000fe40007ffe0ff */
[----:B------:R-:W-:-:S05]  /*0230*/  @!P2 LOP3.LUT R24, RZ, UR18, RZ, 0x33, !PT ;  /* 0x00000012ff18ac12 */ /* 0x000fca000f8e33ff */
[----:B------:R-:W-:-:S04]  /*0240*/  IMAD.MOV R5, RZ, RZ, -R24 ;  /* 0x000000ffff057224 */ /* 0x000fc800078e0a18 */
[----:B------:R-:W-:Y:S01]  /*0250*/  IMAD R2, R5, UR18, R2 ;  /* 0x0000001205027c24 */ /* 0x000fe2000f8e0202 */
[----:B------:R-:W-:Y:S06]  /*0260*/  BRA `(.L_x_22) ;  /* 0x0000000000287947 */ /* 0x000fec0003800000 */
.L_x_21:
[----:B------:R-:W-:-:S07]  /*0270*/  MOV R0, 0x290 ;  /* 0x0000029000007802 */ /* 0x000fce0000000f00 */
[----:B------:R-:W-:Y:S05]  /*0280*/  CALL.REL.NOINC `($__internal_3_$__cuda_sm20_div_s64) ;  /* 0x0000001800747944 */ /* 0x000fea0003c00000 */
[----:B------:R-:W0:Y:S01]  /*0290*/  LDCU.64 UR18, c[0x0][0x398] ;  /* 0x00007300ff1277ac */ /* 0x000e220008000a00 */
[----:B------:R-:W-:Y:S02]  /*02a0*/  IADD3 R5, P0, PT, RZ, -R24, RZ ;  /* 0x80000018ff057210 */ /* 0x000fe40007f1e0ff */
[----:B------:R-:W-:-:S03]  /*02b0*/  MOV R3, RZ ;  /* 0x000000ff00037202 */ /* 0x000fc60000000f00 */
[----:B------:R-:W-:-:S04]  /*02c0*/  IMAD.X R0, RZ, RZ, ~R25, P0 ;  /* 0x000000ffff007224 */ /* 0x000fc800000e0e19 */
[----:B0-----:R-:W-:Y:S02]  /*02d0*/  IMAD R0, R0, UR18, RZ ;  /* 0x0000001200007c24 */ /* 0x001fe4000f8e02ff */
[----:B------:R-:W-:-:S04]  /*02e0*/  IMAD.WIDE.U32 R2, R5, UR18, R2 ;  /* 0x0000001205027c25 */ /* 0x000fc8000f8e0002 */
[----:B------:R-:W-:-:S05]  /*02f0*/  IMAD R5, R5, UR19, R0 ;  /* 0x0000001305057c24 */ /* 0x000fca000f8e0200 */
[----:B------:R-:W-:-:S07]  /*0300*/  IADD3 R3, PT, PT, R3, R5, RZ ;  /* 0x0000000503037210 */ /* 0x000fce0007ffe0ff */
.L_x_22:
[----:B------:R-:W0:Y:S02]  /*0310*/  LDCU.64 UR20, c[0x0][0x3a0] ;  /* 0x00007400ff1477ac */ /* 0x000e240008000a00 */
[----:B0-----:R-:W-:-:S04]  /*0320*/  UISETP.GE.U32.AND UP0, UPT, UR20, 0x1, UPT ;  /* 0x000000011400788c */ /* 0x001fc8000bf06070 */
[----:B------:R-:W-:-:S06]  /*0330*/  UISETP.GE.AND.EX UP0, UPT, UR21, URZ, UPT, UP0 ;  /* 0x000000ff1500728c */ /* 0x000fcc000bf06300 */
[----:B------:R-:W-:-:S13]  /*0340*/  PLOP3.LUT P0, PT, PT, PT, UP0, 0x80, 0x8 ;  /* 0x000000000008781c */ /* 0x000fda0003f0f008 */
[----:B------:R-:W-:Y:S05]  /*0350*/  @!P0 EXIT ;  /* 0x000000000000894d */ /* 0x000fea0003800000 */
[----:B------:R-:W-:Y:S01]  /*0360*/  UIMAD UR4, UR21, UR18, URZ ;  /* 0x00000012150472a4 */ /* 0x000fe2000f8e02ff */
[----:B------:R-:W-:Y:S01]  /*0370*/  IMAD R5, R25, UR20, RZ ;  /* 0x0000001419057c24 */ /* 0x000fe2000f8e02ff */
[----:B------:R-:W-:Y:S02]  /*0380*/  UIMAD UR5, UR21, UR20, URZ ;  /* 0x00000014150572a4 */ /* 0x000fe4000f8e02ff */
[----:B------:R-:W-:Y:S01]  /*0390*/  IMAD R7, R3, UR20, RZ ;  /* 0x0000001403077c24 */ /* 0x000fe2000f8e02ff */
[----:B------:R-:W-:Y:S02]  /*03a0*/  UIMAD UR9, UR19, UR20, UR4 ;  /* 0x00000014130972a4 */ /* 0x000fe4000f8e0204 */
[----:B------:R-:W-:Y:S01]  /*03b0*/  IMAD.WIDE.U32 R28, R24, UR20, RZ ;  /* 0x00000014181c7c25 */ /* 0x000fe2000f8e00ff */
[----:B------:R-:W-:Y:S02]  /*03c0*/  UIMAD.WIDE.U32 UR10, UR20, UR20, URZ ;  /* 0x00000014140a72a5 */ /* 0x000fe4000f8e00ff */
[----:B------:R-:W-:-:S02]  /*03d0*/  UIMAD UR4, UR20, UR21, UR5 ;  /* 0x00000015140472a4 */ /* 0x000fc4000f8e0205 */
[----:B------:R-:W-:Y:S01]  /*03e0*/  IMAD R5, R24, UR21, R5 ;  /* 0x0000001518057c24 */ /* 0x000fe2000f8e0205 */
[----:B------:R-:W-:Y:S02]  /*03f0*/  UIADD3 UR6, UP0, UPT, UR20, -0x1, URZ ;  /* 0xffffffff14067890 */ /* 0x000fe4000ff1e0ff */
[C---:B------:R-:W-:Y:S01]  /*0400*/  IMAD.WIDE.U32 R26, R2.reuse, UR20, RZ ;  /* 0x00000014021a7c25 */ /* 0x040fe2000f8e00ff */
[----:B------:R-:W-:Y:S02]  /*0410*/  UIADD3 UR4, UPT, UPT, UR11, UR4, URZ ;  /* 0x000000040b047290 */ /* 0x000fe4000fffe0ff */
[----:B------:R-:W-:Y:S01]  /*0420*/  UIMAD.WIDE.U32 UR12, UR20, UR18, URZ ;  /* 0x00000012140c72a5 */ /* 0x000fe2000f8e00ff */
[----:B------:R-:W-:Y:S01]  /*0430*/  IMAD R9, R25, UR10, RZ ;  /* 0x0000000a19097c24 */ /* 0x000fe2000f8e02ff */
[----:B------:R-:W-:Y:S02]  /*0440*/  UIADD3.X UR7, UPT, UPT, UR21, -0x1, URZ, UP0, !UPT ;  /* 0xffffffff15077890 */ /* 0x000fe400087fe4ff */
[----:B------:R-:W-:Y:S01]  /*0450*/  IMAD R7, R2, UR21, R7 ;  /* 0x0000001502077c24 */ /* 0x000fe2000f8e0207 */
[----:B------:R-:W-:Y:S01]  /*0460*/  UISETP.GE.U32.AND UP0, UPT, UR6, 0x7, UPT ;  /* 0x000000070600788c */ /* 0x000fe2000bf06070 */
[C---:B------:R-:W-:Y:S01]  /*0470*/  IMAD R9, R24.reuse, UR4, R9 ;  /* 0x0000000418097c24 */ /* 0x040fe2000f8e0209 */
[----:B------:R-:W-:Y:S01]  /*0480*/  UIADD3 UR9, UPT, UPT, UR13, UR9, URZ ;  /* 0x000000090d097290 */ /* 0x000fe2000fffe0ff */
[----:B------:R-:W-:Y:S01]  /*0490*/  IMAD.WIDE.U32 R24, R24, UR10, RZ ;  /* 0x0000000a18187c25 */ /* 0x000fe2000f8e00ff */
[----:B------:R-:W-:Y:S01]  /*04a0*/  IADD3 R4, PT, PT, R27, R7, RZ ;  /* 0x000000071b047210 */ /* 0x000fe20007ffe0ff */
[----:B------:R-:W-:-:S02]  /*04b0*/  UISETP.GE.U32.AND.EX UP0, UPT, UR7, URZ, UPT, UP0 ;  /* 0x000000ff0700728c */ /* 0x000fc4000bf06100 */
[----:B------:R-:W-:Y:S01]  /*04c0*/  IMAD.IADD R0, R29, 0x1, R5 ;  /* 0x000000011d007824 */ /* 0x000fe200078e0205 */
[----:B------:R-:W-:Y:S01]  /*04d0*/  IADD3 R5, PT, PT, R25, R9, RZ ;  /* 0x0000000919057210 */ /* 0x000fe20007ffe0ff */
[----:B------:R-:W-:Y:S02]  /*04e0*/  USHF.L.U64.HI UR17, UR18, 0x3, UR19 ;  /* 0x0000000312117899 */ /* 0x000fe40008010213 */
[----:B------:R-:W-:Y:S01]  /*04f0*/  USHF.L.U32 UR16, UR18, 0x3, URZ ;  /* 0x0000000312107899 */ /* 0x000fe200080006ff */
[----:B------:R-:W0:Y:S01]  /*0500*/  LDCU.64 UR14, c[0x0][0x358] ;  /* 0x00006b00ff0e77ac */ /* 0x000e220008000a00 */
[----:B------:R-:W-:Y:S01]  /*0510*/  USHF.L.U64.HI UR9, UR12, 0x6, UR9 ;  /* 0x000000060c097899 */ /* 0x000fe20008010209 */
[----:B------:R-:W-:Y:S01]  /*0520*/  UMOV UR6, URZ ;  /* 0x000000ff00067c82 */ /* 0x000fe20008000000 */
[----:B------:R-:W-:-:S10]  /*0530*/  UMOV UR7, URZ ;  /* 0x000000ff00077c82 */ /* 0x000fd40008000000 */
.L_x_28:
[----:B-1----:R-:W1:Y:S01]  /*0540*/  LDCU.64 UR4, c[0x0][0x380] ;  /* 0x00007000ff0477ac */ /* 0x002e620008000a00 */
[----:B---34-:R-:W-:-:S04]  /*0550*/  IADD3 R6, P0, PT, R28, UR6, RZ ;  /* 0x000000061c067c10 */ /* 0x018fc8000ff1e0ff */
[----:B------:R-:W-:Y:S02]  /*0560*/  IADD3.X R7, PT, PT, R0, UR7, RZ, P0, !PT ;  /* 0x0000000700077c10 */ /* 0x000fe400087fe4ff */
[----:B-1----:R-:W-:Y:S01]  /*0570*/  LEA R22, P0, R6, UR4, 0x3 ;  /* 0x0000000406167c11 */ /* 0x002fe2000f8018ff */
[----:B------:R-:W-:-:S03]  /*0580*/  UMOV UR4, URZ ;  /* 0x000000ff00047c82 */ /* 0x000fc60008000000 */
[----:B------:R-:W-:Y:S01]  /*0590*/  LEA.HI.X R23, R6, UR5, R7, 0x3, P0 ;  /* 0x0000000506177c11 */ /* 0x000fe200080f1c07 */
[----:B------:R-:W-:Y:S01]  /*05a0*/  UMOV UR5, URZ ;  /* 0x000000ff00057c82 */ /* 0x000fe20008000000 */
[----:B--2---:R-:W-:Y:S07]  /*05b0*/  BRA.U !UP0, `(.L_x_23) ;  /* 0x0000000908f47547 */ /* 0x004fee000b800000 */
[----:B------:R-:W1:Y:S01]  /*05c0*/  LDCU.64 UR4, c[0x0][0x398] ;  /* 0x00007300ff0477ac */ /* 0x000e620008000a00 */
[----:B------:R-:W2:Y:S01]  /*05d0*/  LDC.64 R10, c[0x0][0x3a0] ;  /* 0x0000e800ff0a7b82 */ /* 0x000ea20000000a00 */
[----:B------:R-:W-:Y:S01]  /*05e0*/  IADD3 R7, P0, PT, R24, UR6, RZ ;  /* 0x0000000618077c10 */ /* 0x000fe2000ff1e0ff */
[C---:B------:R-:W-:Y:S01]  /*05f0*/  VIADD R16, R28.reuse, 0x4 ;  /* 0x000000041c107836 */ /* 0x040fe20000000000 */
[C---:B------:R-:W-:Y:S01]  /*0600*/  IADD3 RZ, P1, PT, R28.reuse, 0x3, RZ ;  /* 0x000000031cff7810 */ /* 0x040fe20007f3e0ff */
[----:B------:R-:W3:Y:S01]  /*0610*/  LDCU.64 UR10, c[0x0][0x388] ;  /* 0x00007100ff0a77ac */ /* 0x000ee20008000a00 */
[----:B------:R-:W-:Y:S02]  /*0620*/  IADD3.X R6, PT, PT, R5, UR7, RZ, P0, !PT ;  /* 0x0000000705067c10 */ /* 0x000fe400087fe4ff */
[----:B------:R-:W-:Y:S01]  /*0630*/  IADD3 R21, P0, PT, R28, 0x2, RZ ;  /* 0x000000021c157810 */ /* 0x000fe20007f1e0ff */
[----:B------:R-:W4:Y:S01]  /*0640*/  LDC.64 R44, c[0x0][0x3a0] ;  /* 0x0000e800ff2c7b82 */ /* 0x000f220000000a00 */
[----:B------:R-:W-:-:S02]  /*0650*/  IADD3.X R13, PT, PT, RZ, R0, RZ, P1, !PT ;  /* 0x00000000ff0d7210 */ /* 0x000fc40000ffe4ff */
[C---:B------:R-:W-:Y:S02]  /*0660*/  IADD3 RZ, P4, PT, R28.reuse, 0x6, RZ ;  /* 0x000000061cff7810 */ /* 0x040fe40007f9e0ff */
[C---:B------:R-:W-:Y:S02]  /*0670*/  IADD3 RZ, P3, PT, R28.reuse, 0x5, RZ ;  /* 0x000000051cff7810 */ /* 0x040fe40007f7e0ff */
[----:B------:R-:W-:Y:S01]  /*0680*/  IADD3 RZ, P5, PT, R28, 0x7, RZ ;  /* 0x000000071cff7810 */ /* 0x000fe20007fbe0ff */
[----:B-1----:R-:W-:Y:S01]  /*0690*/  IMAD R6, R6, UR4, RZ ;  /* 0x0000000406067c24 */ /* 0x002fe2000f8e02ff */
[C---:B------:R-:W-:Y:S01]  /*06a0*/  IADD3 R19, PT, PT, R28.reuse, 0x3, RZ ;  /* 0x000000031c137810 */ /* 0x040fe20007ffe0ff */
[C---:B------:R-:W-:Y:S01]  /*06b0*/  IMAD.WIDE.U32 R8, R7.reuse, UR4, R2 ;  /* 0x0000000407087c25 */ /* 0x040fe2000f8e0002 */
[-C--:B------:R-:W-:Y:S02]  /*06c0*/  IADD3.X R17, PT, PT, RZ, R0.reuse, RZ, P4, !PT ;  /* 0x00000000ff117210 */ /* 0x080fe400027fe4ff */
[----:B------:R-:W-:Y:S01]  /*06d0*/  IADD3.X R15, PT, PT, RZ, R0, RZ, P3, !PT ;  /* 0x00000000ff0f7210 */ /* 0x000fe20001ffe4ff */
[----:B------:R-:W-:Y:S01]  /*06e0*/  IMAD R7, R7, UR5, R6 ;  /* 0x0000000507077c24 */ /* 0x000fe2000f8e0206 */
[----:B------:R-:W1:Y:S01]  /*06f0*/  LDCU.64 UR4, c[0x0][0x3a0] ;  /* 0x00007400ff0477ac */ /* 0x000e620008000a00 */
[----:B--2---:R-:W-:Y:S01]  /*0700*/  IMAD R30, R13, R10, RZ ;  /* 0x0000000a0d1e7224 */ /* 0x004fe200078e02ff */
[C---:B------:R-:W-:Y:S01]  /*0710*/  IADD3 RZ, P2, PT, R28.reuse, 0x4, RZ ;  /* 0x000000041cff7810 */ /* 0x040fe20007f5e0ff */
[----:B------:R-:W-:Y:S01]  /*0720*/  IMAD.IADD R7, R9, 0x1, R7 ;  /* 0x0000000109077824 */ /* 0x000fe200078e0207 */
[----:B------:R-:W-:Y:S01]  /*0730*/  IADD3.X R9, PT, PT, RZ, R0, RZ, P0, !PT ;  /* 0x00000000ff097210 */ /* 0x000fe200007fe4ff */
[----:B------:R-:W-:Y:S01]  /*0740*/  IMAD.X R33, RZ, RZ, R0, P5 ;  /* 0x000000ffff217224 */ /* 0x000fe200028e0600 */
[----:B------:R-:W-:Y:S01]  /*0750*/  IADD3 R12, PT, PT, R28, 0x6, RZ ;  /* 0x000000061c0c7810 */ /* 0x000fe20007ffe0ff */
[-C--:B------:R-:W-:Y:S01]  /*0760*/  IMAD R35, R19, R11.reuse, R30 ;  /* 0x0000000b13237224 */ /* 0x080fe200078e021e */
[C---:B------:R-:W-:Y:S01]  /*0770*/  SHF.L.U32 R6, R8.reuse, 0x3, RZ ;  /* 0x0000000308067819 */ /* 0x040fe200000006ff */
[-C--:B------:R-:W-:Y:S01]  /*0780*/  IMAD R18, R9, R10.reuse, RZ ;  /* 0x0000000a09127224 */ /* 0x080fe200078e02ff */
[----:B------:R-:W-:Y:S01]  /*0790*/  SHF.L.U64.HI R7, R8, 0x3, R7 ;  /* 0x0000000308077819 */ /* 0x000fe20000010207 */
[----:B------:R-:W-:Y:S01]  /*07a0*/  IMAD R13, R17, R10, RZ ;  /* 0x0000000a110d7224 */ /* 0x000fe200078e02ff */
[----:B------:R-:W-:Y:S01]  /*07b0*/  IADD3 R14, PT, PT, R28, 0x5, RZ ;  /* 0x000000051c0e7810 */ /* 0x000fe20007ffe0ff */
[----:B------:R-:W-:-:S02]  /*07c0*/  IMAD R39, R21, R11, R18 ;  /* 0x0000000b15277224 */ /* 0x000fc400078e0212 */
[----:B------:R-:W-:-:S04]  /*07d0*/  IMAD.WIDE.U32 R20, R21, R10, UR6 ;  /* 0x0000000615147e25 */ /* 0x000fc8000f8e000a */
[----:B------:R-:W-:Y:S01]  /*07e0*/  IMAD.WIDE.U32 R18, R19, R10, UR6 ;  /* 0x0000000613127e25 */ /* 0x000fe2000f8e000a */
[----:B------:R-:W-:-:S03]  /*07f0*/  IADD3 R39, PT, PT, R21, R39, RZ ;  /* 0x0000002715277210 */ /* 0x000fc60007ffe0ff */
[-C--:B------:R-:W-:Y:S01]  /*0800*/  IMAD R9, R15, R10.reuse, RZ ;  /* 0x0000000a0f097224 */ /* 0x080fe200078e02ff */
[----:B------:R-:W-:Y:S01]  /*0810*/  IADD3 R35, PT, PT, R19, R35, RZ ;  /* 0x0000002313237210 */ /* 0x000fe20007ffe0ff */
[----:B------:R-:W-:Y:S02]  /*0820*/  VIADD R8, R28, 0x7 ;  /* 0x000000071c087836 */ /* 0x000fe40000000000 */
[-C--:B------:R-:W-:Y:S02]  /*0830*/  IMAD R15, R33, R10.reuse, RZ ;  /* 0x0000000a210f7224 */ /* 0x080fe400078e02ff */
[----:B------:R-:W-:Y:S02]  /*0840*/  IMAD.X R31, RZ, RZ, R0, P2 ;  /* 0x000000ffff1f7224 */ /* 0x000fe400010e0600 */
[C---:B------:R-:W-:Y:S02]  /*0850*/  IMAD R21, R12.reuse, R11, R13 ;  /* 0x0000000b0c157224 */ /* 0x040fe400078e020d */
[----:B------:R-:W-:-:S04]  /*0860*/  IMAD.WIDE.U32 R12, R12, R10, UR6 ;  /* 0x000000060c0c7e25 */ /* 0x000fc8000f8e000a */
[----:B------:R-:W-:Y:S01]  /*0870*/  IMAD R9, R14, R11, R9 ;  /* 0x0000000b0e097224 */ /* 0x000fe200078e0209 */
[----:B------:R-:W-:Y:S01]  /*0880*/  IADD3 R21, PT, PT, R13, R21, RZ ;  /* 0x000000150d157210 */ /* 0x000fe20007ffe0ff */
[----:B------:R-:W-:Y:S02]  /*0890*/  IMAD R19, R8, R11, R15 ;  /* 0x0000000b08137224 */ /* 0x000fe400078e020f */
[----:B------:R-:W-:-:S04]  /*08a0*/  IMAD.WIDE.U32 R14, R14, R10, UR6 ;  /* 0x000000060e0e7e25 */ /* 0x000fc8000f8e000a */
[----:B------:R-:W-:Y:S01]  /*08b0*/  IMAD R31, R31, R10, RZ ;  /* 0x0000000a1f1f7224 */ /* 0x000fe200078e02ff */
[----:B------:R-:W-:Y:S01]  /*08c0*/  IADD3 R9, PT, PT, R15, R9, RZ ;  /* 0x000000090f097210 */ /* 0x000fe20007ffe0ff */
[----:B------:R-:W-:Y:S02]  /*08d0*/  IMAD R32, R18, UR17, RZ ;  /* 0x0000001112207c24 */ /* 0x000fe4000f8e02ff */
[----:B-1----:R-:W-:Y:S02]  /*08e0*/  IMAD R13, R0, UR4, RZ ;  /* 0x00000004000d7c24 */ /* 0x002fe4000f8e02ff */
[----:B------:R-:W-:Y:S02]  /*08f0*/  IMAD R30, R20, UR17, RZ ;  /* 0x00000011141e7c24 */ /* 0x000fe4000f8e02ff */
[----:B------:R-:W-:Y:S02]  /*0900*/  IMAD R31, R16, R11, R31 ;  /* 0x0000000b101f7224 */ /* 0x000fe400078e021f */
[----:B------:R-:W-:-:S02]  /*0910*/  IMAD R35, R35, UR16, R32 ;  /* 0x0000001023237c24 */ /* 0x000fc4000f8e0220 */
[----:B------:R-:W-:-:S04]  /*0920*/  IMAD.WIDE.U32 R16, R16, R10, UR6 ;  /* 0x0000000610107e25 */ /* 0x000fc8000f8e000a */
[----:B------:R-:W-:Y:S02]  /*0930*/  IMAD R32, R14, UR17, RZ ;  /* 0x000000110e207c24 */ /* 0x000fe4000f8e02ff */
[----:B------:R-:W-:Y:S01]  /*0940*/  IMAD.WIDE.U32 R10, R8, R10, UR6 ;  /* 0x00000006080a7e25 */ /* 0x000fe2000f8e000a */
[----:B------:R-:W-:-:S03]  /*0950*/  SHF.L.U32 R8, R2, 0x3, RZ ;  /* 0x0000000302087819 */ /* 0x000fc600000006ff */
[----:B----4-:R-:W-:Y:S01]  /*0960*/  IMAD.WIDE.U32 R44, R28, UR4, R44 ;  /* 0x000000041c2c7c25 */ /* 0x010fe2000f8e002c */
[----:B------:R-:W-:-:S03]  /*0970*/  ULOP3.LUT UR4, UR4, 0xfffffff8, URZ, 0xc0, !UPT ;  /* 0xfffffff804047892 */ /* 0x000fc6000f8ec0ff */
[----:B------:R-:W-:Y:S01]  /*0980*/  IMAD R34, R12, UR17, RZ ;  /* 0x000000110c227c24 */ /* 0x000fe2000f8e02ff */
[----:B------:R-:W-:Y:S01]  /*0990*/  IADD3 R37, P0, PT, R44, UR6, RZ ;  /* 0x000000062c257c10 */ /* 0x000fe2000ff1e0ff */
[----:B------:R-:W-:Y:S01]  /*09a0*/  IMAD R13, R28, UR5, R13 ;  /* 0x000000051c0d7c24 */ /* 0x000fe2000f8e020d */
[----:B------:R-:W-:Y:S01]  /*09b0*/  ULOP3.LUT UR5, UR5, 0x7fffffff, URZ, 0xc0, !UPT ;  /* 0x7fffffff05057892 */ /* 0x000fe2000f8ec0ff */
[----:B------:R-:W-:Y:S02]  /*09c0*/  IMAD R39, R39, UR16, R30 ;  /* 0x0000001027277c24 */ /* 0x000fe4000f8e021e */
[----:B------:R-:W-:Y:S02]  /*09d0*/  IMAD R30, R16, UR17, RZ ;  /* 0x00000011101e7c24 */ /* 0x000fe4000f8e02ff */
[----:B------:R-:W-:Y:S02]  /*09e0*/  IMAD.IADD R31, R17, 0x1, R31 ;  /* 0x00000001111f7824 */ /* 0x000fe400078e021f */
[----:B------:R-:W-:Y:S01]  /*09f0*/  IMAD R33, R9, UR16, R32 ;  /* 0x0000001009217c24 */ /* 0x000fe2000f8e0220 */
[----:B------:R-:W-:Y:S01]  /*0a00*/  SHF.L.U64.HI R9, R2, 0x3, R3 ;  /* 0x0000000302097819 */ /* 0x000fe20000010203 */
[----:B------:R-:W-:-:S02]  /*0a10*/  IMAD.IADD R19, R11, 0x1, R19 ;  /* 0x000000010b137824 */ /* 0x000fc400078e0213 */
[----:B------:R-:W-:Y:S02]  /*0a20*/  IMAD R32, R10, UR17, RZ ;  /* 0x000000110a207c24 */ /* 0x000fe4000f8e02ff */
[----:B------:R-:W-:Y:S01]  /*0a30*/  IMAD R43, R21, UR16, R34 ;  /* 0x00000010152b7c24 */ /* 0x000fe2000f8e0222 */
[----:B------:R-:W-:Y:S01]  /*0a40*/  IADD3 R34, PT, PT, R45, R13, RZ ;  /* 0x0000000d2d227210 */ /* 0x000fe20007ffe0ff */
[----:B------:R-:W-:Y:S01]  /*0a50*/  IMAD R41, R31, UR16, R30 ;  /* 0x000000101f297c24 */ /* 0x000fe2000f8e021e */
[----:B---3--:R-:W-:Y:S01]  /*0a60*/  LEA R30, P1, R26, UR10, 0x3 ;  /* 0x0000000a1a1e7c11 */ /* 0x008fe2000f8218ff */
[----:B------:R-:W-:Y:S01]  /*0a70*/  IMAD R31, R19, UR16, R32 ;  /* 0x00000010131f7c24 */ /* 0x000fe2000f8e0220 */
[----:B------:R-:W-:Y:S01]  /*0a80*/  IADD3.X R34, PT, PT, R34, UR7, RZ, P0, !PT ;  /* 0x0000000722227c10 */ /* 0x000fe200087fe4ff */
[----:B------:R-:W-:Y:S01]  /*0a90*/  IMAD.WIDE.U32 R20, R20, UR16, R8 ;  /* 0x0000001014147c25 */ /* 0x000fe2000f8e0008 */
[----:B------:R-:W-:Y:S01]  /*0aa0*/  LEA.HI.X R32, R26, UR11, R4, 0x3, P1 ;  /* 0x0000000b1a207c11 */ /* 0x000fe200088f1c04 */
[----:B------:R-:W1:Y:S01]  /*0ab0*/  LDCU.64 UR10, c[0x0][0x390] ;  /* 0x00007200ff0a77ac */ /* 0x000e620008000a00 */
[----:B------:R-:W-:Y:S01]  /*0ac0*/  IADD3 R30, P0, PT, R30, 0x20, RZ ;  /* 0x000000201e1e7810 */ /* 0x000fe20007f1e0ff */
[----:B------:R-:W-:Y:S01]  /*0ad0*/  IMAD.WIDE.U32 R18, R18, UR16, R8 ;  /* 0x0000001012127c25 */ /* 0x000fe2000f8e0008 */
[----:B------:R-:W-:-:S03]  /*0ae0*/  IADD3 R39, PT, PT, R21, R39, RZ ;  /* 0x0000002715277210 */ /* 0x000fc60007ffe0ff */
[----:B------:R-:W-:Y:S01]  /*0af0*/  IMAD.WIDE.U32 R16, R16, UR16, R8 ;  /* 0x0000001010107c25 */ /* 0x000fe2000f8e0008 */
[----:B------:R-:W-:-:S03]  /*0b00*/  IADD3 R40, PT, PT, R19, R35, RZ ;  /* 0x0000002313287210 */ /* 0x000fc60007ffe0ff */
[----:B------:R-:W-:-:S04]  /*0b10*/  IMAD.WIDE.U32 R14, R14, UR16, R8 ;  /* 0x000000100e0e7c25 */ /* 0x000fc8000f8e0008 */
[----:B------:R-:W-:Y:S01]  /*0b20*/  IMAD.WIDE.U32 R12, R12, UR16, R8 ;  /* 0x000000100c0c7c25 */ /* 0x000fe2000f8e0008 */
[----:B------:R-:W-:-:S03]  /*0b30*/  IADD3 R42, PT, PT, R15, R33, RZ ;  /* 0x000000210f2a7210 */ /* 0x000fc60007ffe0ff */
[----:B------:R-:W-:Y:S01]  /*0b40*/  IMAD.WIDE.U32 R10, R10, UR16, R8 ;  /* 0x000000100a0a7c25 */ /* 0x000fe2000f8e0008 */
[----:B------:R-:W-:-:S03]  /*0b50*/  IADD3 R43, PT, PT, R13, R43, RZ ;  /* 0x0000002b0d2b7210 */ /* 0x000fc60007ffe0ff */
[----:B------:R-:W-:-:S04]  /*0b60*/  IMAD.WIDE.U32 R8, R37, UR16, R8 ;  /* 0x0000001025087c25 */ /* 0x000fc8000f8e0008 */
[----:B------:R-:W-:Y:S02]  /*0b70*/  IMAD R37, R37, UR17, RZ ;  /* 0x0000001125257c24 */ /* 0x000fe4000f8e02ff */
[----:B------:R-:W-:Y:S02]  /*0b80*/  IMAD.X R45, RZ, RZ, R32, P0 ;  /* 0x000000ffff2d7224 */ /* 0x000fe400000e0620 */
[----:B------:R-:W-:Y:S02]  /*0b90*/  IMAD R37, R34, UR16, R37 ;  /* 0x0000001022257c24 */ /* 0x000fe4000f8e0225 */
[----:B------:R-:W-:Y:S02]  /*0ba0*/  IMAD.IADD R41, R17, 0x1, R41 ;  /* 0x0000000111297824 */ /* 0x000fe400078e0229 */
[----:B------:R-:W-:Y:S01]  /*0bb0*/  IMAD.IADD R44, R11, 0x1, R31 ;  /* 0x000000010b2c7824 */ /* 0x000fe200078e021f */
[----:B-1----:R-:W-:-:S07]  /*0bc0*/  IADD3 R38, PT, PT, R9, R37, RZ ;  /* 0x0000002509267210 */ /* 0x002fce0007ffe0ff */
.L_x_24:
[----:B------:R-:W-:Y:S01]  /*0bd0*/  MOV R31, R45 ;  /* 0x0000002d001f7202 */ /* 0x000fe20000000f00 */
[----:B0-2---:R-:W2:Y:S04]  /*0be0*/  LDG.E.64 R36, desc[UR14][R22.64] ;  /* 0x0000000e16247981 */ /* 0x005ea8000c1e1b00 */
        /* <DEDUP_REMOVED lines=16> */
[----:B------:R-:W-:-:S03]  /*0cf0*/  IMAD.MOV.U32 R52, RZ, RZ, R32 ;  /* 0x000000ffff347224 */ /* 0x000fc600078e0020 */
[----:B------:R-:W-:-:S05]  /*0d00*/  IADD3 R53, PT, PT, R33, R35, RZ ;  /* 0x0000002321357210 */ /* 0x000fca0007ffe0ff */
[----:B------:R1:W-:Y:S04]  /*0d10*/  STG.E.64 desc[UR14][R46.64], R52 ;  /* 0x000000342e007986 */ /* 0x0003e8000c101b0e */
[----:B------:R-:W2:Y:S04]  /*0d20*/  LDG.E.64 R36, desc[UR14][R22.64] ;  /* 0x0000000e16247981 */ /* 0x000ea8000c1e1b00 */
[----:B------:R-:W2:Y:S01]  /*0d30*/  LDG.E.64 R34, desc[UR14][R30.64+-0x10] ;  /* 0xfffff00e1e227981 */ /* 0x000ea2000c1e1b00 */
[----:B0-----:R-:W-:-:S04]  /*0d40*/  IADD3 R48, P0, PT, R20, UR10, RZ ;  /* 0x0000000a14307c10 */ /* 0x001fc8000ff1e0ff */
[----:B------:R-:W-:Y:S01]  /*0d50*/  IADD3.X R49, PT, PT, R39, UR11, RZ, P0, !PT ;  /* 0x0000000b27317c10 */ /* 0x000fe200087fe4ff */
[-C--:B--2---:R-:W-:Y:S02]  /*0d60*/  IMAD R35, R35, R36.reuse, RZ ;  /* 0x0000002423237224 */ /* 0x084fe400078e02ff */
[----:B------:R-:W-:-:S04]  /*0d70*/  IMAD.WIDE.U32 R32, R34, R36, RZ ;  /* 0x0000002422207225 */ /* 0x000fc800078e00ff */
[----:B------:R-:W-:Y:S01]  /*0d80*/  IMAD R35, R37, R34, R35 ;  /* 0x0000002225237224 */ /* 0x000fe200078e0223 */
[----:B------:R-:W-:-:S04]  /*0d90*/  MOV R50, R32 ;  /* 0x0000002000327202 */ /* 0x000fc80000000f00 */
[----:B------:R-:W-:-:S05]  /*0da0*/  IADD3 R51, PT, PT, R33, R35, RZ ;  /* 0x0000002321337210 */ /* 0x000fca0007ffe0ff */
[----:B------:R0:W-:Y:S04]  /*0db0*/  STG.E.64 desc[UR14][R48.64], R50 ;  /* 0x0000003230007986 */ /* 0x0001e8000c101b0e */
[----:B------:R-:W2:Y:S04]  /*0dc0*/  LDG.E.64 R36, desc[UR14][R22.64] ;  /* 0x0000000e16247981 */ /* 0x000ea8000c1e1b00 */
[----:B------:R-:W2:Y:S01]  /*0dd0*/  LDG.E.64 R34, desc[UR14][R30.64+-0x8] ;  /* 0xfffff80e1e227981 */ /* 0x000ea2000c1e1b00 */
[----:B-1----:R-:W-:-:S04]  /*0de0*/  IADD3 R46, P0, PT, R18, UR10, RZ ;  /* 0x0000000a122e7c10 */ /* 0x002fc8000ff1e0ff */
        /* <DEDUP_REMOVED lines=37> */
[----:B-1----:R-:W3:Y:S04]  /*1040*/  LDG.E.64 R46, desc[UR14][R22.64] ;  /* 0x0000000e162e7981 */ /* 0x002ee8000c1e1b00 */
[----:B------:R0:W3:Y:S01]  /*1050*/  LDG.E.64 R32, desc[UR14][R30.64+0x18] ;  /* 0x0000180e1e207981 */ /* 0x0000e2000c1e1b00 */
[----:B------:R-:W-:Y:S01]  /*1060*/  IADD3 R34, P0, PT, R10, UR10, RZ ;  /* 0x0000000a0a227c10 */ /* 0x000fe2000ff1e0ff */
[----:B------:R-:W-:-:S02]  /*1070*/  UIADD3 UR4, UP1, UPT, UR4, -0x8, URZ ;  /* 0xfffffff804047890 */ /* 0x000fc4000ff3e0ff */
[----:B------:R-:W-:Y:S01]  /*1080*/  ULEA UR10, UP2, UR12, UR10, 0x6 ;  /* 0x0000000a0c0a7291 */ /* 0x000fe2000f8430ff */
[----:B------:R-:W-:Y:S01]  /*1090*/  IADD3.X R35, PT, PT, R44, UR11, RZ, P0, !PT ;  /* 0x0000000b2c237c10 */ /* 0x000fe200087fe4ff */
[----:B------:R-:W-:Y:S02]  /*10a0*/  UIADD3.X UR5, UPT, UPT, UR5, -0x1, URZ, UP1, !UPT ;  /* 0xffffffff05057890 */ /* 0x000fe40008ffe4ff */
[----:B------:R-:W-:Y:S01]  /*10b0*/  UISETP.NE.U32.AND UP1, UPT, UR4, URZ, UPT ;  /* 0x000000ff0400728c */ /* 0x000fe2000bf25070 */
[----:B0-----:R-:W-:Y:S01]  /*10c0*/  IADD3 R30, P0, PT, R30, 0x40, RZ ;  /* 0x000000401e1e7810 */ /* 0x001fe20007f1e0ff */
[----:B------:R-:W-:Y:S02]  /*10d0*/  UIADD3.X UR11, UPT, UPT, UR11, UR9, URZ, UP2, !UPT ;  /* 0x000000090b0b7290 */ /* 0x000fe400097fe4ff */
[----:B------:R-:W-:Y:S02]  /*10e0*/  UISETP.NE.AND.EX UP1, UPT, UR5, URZ, UPT, UP1 ;  /* 0x000000ff0500728c */ /* 0x000fe4000bf25310 */
[----:B------:R-:W-:-:S02]  /*10f0*/  IMAD.X R45, RZ, RZ, R31, P0 ;  /* 0x000000ffff2d7224 */ /* 0x000fc400000e061f */
[-C--:B---3--:R-:W-:Y:S02]  /*1100*/  IMAD R33, R33, R46.reuse, RZ ;  /* 0x0000002e21217224 */ /* 0x088fe400078e02ff */
[----:B------:R-:W-:-:S04]  /*1110*/  IMAD.WIDE.U32 R36, R32, R46, RZ ;  /* 0x0000002e20247225 */ /* 0x000fc800078e00ff */
[----:B------:R-:W-:-:S05]  /*1120*/  IMAD R33, R47, R32, R33 ;  /* 0x000000202f217224 */ /* 0x000fca00078e0221 */
[----:B------:R-:W-:-:S05]  /*1130*/  IADD3 R37, PT, PT, R37, R33, RZ ;  /* 0x0000002125257210 */ /* 0x000fca0007ffe0ff */
[----:B------:R2:W-:Y:S01]  /*1140*/  STG.E.64 desc[UR14][R34.64], R36 ;  /* 0x0000002422007986 */ /* 0x0005e2000c101b0e */
[----:B------:R-:W-:Y:S05]  /*1150*/  BRA.U UP1, `(.L_x_24) ;  /* 0xfffffff9019c7547 */ /* 0x000fea000b83ffff */
[----:B------:R-:W0:Y:S02]  /*1160*/  LDCU.64 UR4, c[0x0][0x3a0] ;  /* 0x00007400ff0477ac */ /* 0x000e240008000a00 */
[----:B0-----:R-:W-:Y:S02]  /*1170*/  ULOP3.LUT UR5, UR5, 0x7fffffff, URZ, 0xc0, !UPT ;  /* 0x7fffffff05057892 */ /* 0x001fe4000f8ec0ff */
[----:B------:R-:W-:-:S12]  /*1180*/  ULOP3.LUT UR4, UR4, 0xfffffff8, URZ, 0xc0, !UPT ;  /* 0xfffffff804047892 */ /* 0x000fd8000f8ec0ff */
.L_x_23:
        /* <DEDUP_REMOVED lines=14> */
[----:B------:R-:W-:Y:S01]  /*1270*/  IADD3 R7, P0, PT, R26, UR4, RZ ;  /* 0x000000041a077c10 */ /* 0x000fe2000ff1e0ff */
[----:B0-----:R-:W3:Y:S01]  /*1280*/  LDG.E.64 R10, desc[UR14][R22.64] ;  /* 0x0000000e160a7981 */ /* 0x001ee2000c1e1b00 */
[----:B------:R-:W0:Y:S02]  /*1290*/  LDCU.128 UR20, c[0x0][0x390] ;  /* 0x00007200ff1477ac */ /* 0x000e240008000c00 */
[----:B------:R-:W-:Y:S02]  /*12a0*/  IADD3.X R8, PT, PT, R4, UR5, RZ, P0, !PT ;  /* 0x0000000504087c10 */ /* 0x000fe400087fe4ff */
[----:B-1----:R-:W-:-:S04]  /*12b0*/  LEA R6, P0, R7, UR18, 0x3 ;  /* 0x0000001207067c11 */ /* 0x002fc8000f8018ff */
[----:B------:R-:W-:Y:S01]  /*12c0*/  LEA.HI.X R7, R7, UR19, R8, 0x3, P0 ;  /* 0x0000001307077c11 */ /* 0x000fe200080f1c08 */
[----:B------:R-:W1:Y:S04]  /*12d0*/  LDCU.64 UR18, c[0x0][0x3a0] ;  /* 0x00007400ff1277ac */ /* 0x000e680008000a00 */
[----:B------:R-:W3:Y:S01]  /*12e0*/  LDG.E.64 R12, desc[UR14][R6.64] ;  /* 0x0000000e060c7981 */ /* 0x000ee2000c1e1b00 */
[----:B------:R-:W-:-:S04]  /*12f0*/  IADD3 R15, P0, PT, R28, UR4, RZ ;  /* 0x000000041c0f7c10 */ /* 0x000fc8000ff1e0ff */
[----:B------:R-:W-:Y:S02]  /*1300*/  IADD3.X R14, PT, PT, R0, UR5, RZ, P0, !PT ;  /* 0x00000005000e7c10 */ /* 0x000fe400087fe4ff */
[----:B------:R-:W-:Y:S02]  /*1310*/  MOV R8, UR6 ;  /* 0x0000000600087c02 */ /* 0x000fe40008000f00 */
[----:B------:R-:W-:Y:S01]  /*1320*/  MOV R9, UR7 ;  /* 0x0000000700097c02 */ /* 0x000fe20008000f00 */
[----:B-1----:R-:W-:Y:S02]  /*1330*/  IMAD R14, R14, UR18, RZ ;  /* 0x000000120e0e7c24 */ /* 0x002fe4000f8e02ff */
[----:B------:R-:W-:-:S04]  /*1340*/  IMAD.WIDE.U32 R8, R15, UR18, R8 ;  /* 0x000000120f087c25 */ /* 0x000fc8000f8e0008 */
[----:B------:R-:W-:-:S05]  /*1350*/  IMAD R15, R15, UR19, R14 ;  /* 0x000000130f0f7c24 */ /* 0x000fca000f8e020e */
[----:B------:R-:W-:Y:S01]  /*1360*/  IADD3 R20, PT, PT, R9, R15, RZ ;  /* 0x0000000f09147210 */ /* 0x000fe20007ffe0ff */
[----:B0-----:R-:W-:-:S04]  /*1370*/  IMAD.WIDE.U32 R14, R8, UR22, R2 ;  /* 0x00000016080e7c25 */ /* 0x001fc8000f8e0002 */
[----:B------:R-:W-:Y:S01]  /*1380*/  IMAD R17, R20, UR22, RZ ;  /* 0x0000001614117c24 */ /* 0x000fe2000f8e02ff */
[----:B------:R-:W-:Y:S01]  /*1390*/  LEA R18, P0, R14, UR20, 0x3 ;  /* 0x000000140e127c11 */ /* 0x000fe2000f8018ff */
[----:B---3--:R-:W-:Y:S02]  /*13a0*/  IMAD R9, R13, R10, RZ ;  /* 0x0000000a0d097224 */ /* 0x008fe400078e02ff */
[----:B------:R-:W-:Y:S02]  /*13b0*/  IMAD R13, R8, UR23, R17 ;  /* 0x00000017080d7c24 */ /* 0x000fe4000f8e0211 */
[----:B------:R-:W-:Y:S02]  /*13c0*/  IMAD R11, R11, R12, R9 ;  /* 0x0000000c0b0b7224 */ /* 0x000fe400078e0209 */
[----:B------:R-:W-:-:S04]  /*13d0*/  IMAD.WIDE.U32 R16, R12, R10, RZ ;  /* 0x0000000a0c107225 */ /* 0x000fc800078e00ff */
[----:B------:R-:W-:Y:S01]  /*13e0*/  IMAD.IADD R9, R15, 0x1, R13 ;  /* 0x000000010f097824 */ /* 0x000fe200078e020d */
[----:B------:R-:W-:-:S04]  /*13f0*/  IADD3 R17, PT, PT, R17, R11, RZ ;  /* 0x0000000b11117210 */ /* 0x000fc80007ffe0ff */
[----:B------:R-:W-:-:S05]  /*1400*/  LEA.HI.X R19, R14, UR21, R9, 0x3, P0 ;  /* 0x000000150e137c11 */ /* 0x000fca00080f1c09 */
[----:B------:R0:W-:Y:S04]  /*1410*/  STG.E.64 desc[UR14][R18.64], R16 ;  /* 0x0000001012007986 */ /* 0x0001e8000c101b0e */
[----:B------:R-:W3:Y:S04]  /*1420*/  LDG.E.64 R10, desc[UR14][R22.64] ;  /* 0x0000000e160a7981 */ /* 0x000ee8000c1e1b00 */
[----:B------:R-:W3:Y:S01]  /*1430*/  LDG.E.64 R12, desc[UR14][R6.64+0x8] ;  /* 0x0000080e060c7981 */ /* 0x000ee2000c1e1b00 */
[----:B------:R-:W-:-:S04]  /*1440*/  IADD3 R21, P0, PT, R8, UR18, RZ ;  /* 0x0000001208157c10 */ /* 0x000fc8000ff1e0ff */
[----:B------:R-:W-:Y:S01]  /*1450*/  IADD3.X R20, PT, PT, R20, UR19, RZ, P0, !PT ;  /* 0x0000001314147c10 */ /* 0x000fe200087fe4ff */
[----:B------:R-:W-:-:S04]  /*1460*/  IMAD.WIDE.U32 R8, R21, UR22, R2 ;  /* 0x0000001615087c25 */ /* 0x000fc8000f8e0002 */
[----:B------:R-:W-:-:S04]  /*1470*/  IMAD R14, R20, UR22, RZ ;  /* 0x00000016140e7c24 */ /* 0x000fc8000f8e02ff */
[----:B------:R-:W-:Y:S01]  /*1480*/  IMAD R31, R21, UR23, R14 ;  /* 0x00000017151f7c24 */ /* 0x000fe2000f8e020e */
[----:B0-----:R-:W-:-:S04]  /*1490*/  LEA R16, P0, R8, UR20, 0x3 ;  /* 0x0000001408107c11 */ /* 0x001fc8000f8018ff */
[----:B------:R-:W-:-:S04]  /*14a0*/  IADD3 R9, PT, PT, R9, R31, RZ ;  /* 0x0000001f09097210 */ /* 0x000fc80007ffe0ff */
[----:B------:R-:W-:Y:S01]  /*14b0*/  LEA.HI.X R17, R8, UR21, R9, 0x3, P0 ;  /* 0x0000001508117c11 */ /* 0x000fe200080f1c09 */
[-C--:B---3--:R-:W-:Y:S02]  /*14c0*/  IMAD R13, R13, R10.reuse, RZ ;  /* 0x0000000a0d0d7224 */ /* 0x088fe400078e02ff */
[----:B------:R-:W-:-:S04]  /*14d0*/  IMAD.WIDE.U32 R14, R12, R10, RZ ;  /* 0x0000000a0c0e7225 */ /* 0x000fc800078e00ff */
[----:B------:R-:W-:-:S05]  /*14e0*/  IMAD R13, R11, R12, R13 ;  /* 0x0000000c0b0d7224 */ /* 0x000fca00078e020d */
[----:B------:R-:W-:-:S05]  /*14f0*/  IADD3 R15, PT, PT, R15, R13, RZ ;  /* 0x0000000d0f0f7210 */ /* 0x000fca0007ffe0ff */
[----:B------:R0:W-:Y:S04]  /*1500*/  STG.E.64 desc[UR14][R16.64], R14 ;  /* 0x0000000e10007986 */ /* 0x0001e8000c101b0e */
[----:B------:R-:W3:Y:S04]  /*1510*/  LDG.E.64 R10, desc[UR14][R22.64] ;  /* 0x0000000e160a7981 */ /* 0x000ee8000c1e1b00 */
[----:B------:R-:W3:Y:S01]  /*1520*/  LDG.E.64 R12, desc[UR14][R6.64+0x10] ;  /* 0x0000100e060c7981 */ /* 0x000ee2000c1e1b00 */
[----:B------:R-:W-:-:S04]  /*1530*/  IADD3 R21, P0, PT, R21, UR18, RZ ;  /* 0x0000001215157c10 */ /* 0x000fc8000ff1e0ff */
[----:B------:R-:W-:Y:S01]  /*1540*/  IADD3.X R20, PT, PT, R20, UR19, RZ, P0, !PT ;  /* 0x0000001314147c10 */ /* 0x000fe200087fe4ff */
[----:B------:R-:W-:-:S04]  /*1550*/  IMAD.WIDE.U32 R8, R21, UR22, R2 ;  /* 0x0000001615087c25 */ /* 0x000fc8000f8e0002 */
[----:B------:R-:W-:-:S04]  /*1560*/  IMAD R18, R20, UR22, RZ ;  /* 0x0000001614127c24 */ /* 0x000fc8000f8e02ff */
[----:B------:R-:W-:-:S04]  /*1570*/  IMAD R31, R21, UR23, R18 ;  /* 0x00000017151f7c24 */ /* 0x000fc8000f8e0212 */
[----:B------:R-:W-:Y:S02]  /*1580*/  IMAD.IADD R9, R9, 0x1, R31 ;  /* 0x0000000109097824 */ /* 0x000fe400078e021f */
[-C--:B---3--:R-:W-:Y:S02]  /*1590*/  IMAD R13, R13, R10.reuse, RZ ;  /* 0x0000000a0d0d7224 */ /* 0x088fe400078e02ff */
[----:B------:R-:W-:Y:S01]  /*15a0*/  IMAD.WIDE.U32 R18, R12, R10, RZ ;  /* 0x0000000a0c127225 */ /* 0x000fe200078e00ff */
[----:B------:R-:W-:-:S03]  /*15b0*/  LEA R10, P0, R8, UR20, 0x3 ;  /* 0x00000014080a7c11 */ /* 0x000fc6000f8018ff */
[----:B------:R-:W-:Y:S01]  /*15c0*/  IMAD R13, R11, R12, R13 ;  /* 0x0000000c0b0d7224 */ /* 0x000fe200078e020d */
[----:B------:R-:W-:-:S04]  /*15d0*/  LEA.HI.X R11, R8, UR21, R9, 0x3, P0 ;  /* 0x00000015080b7c11 */ /* 0x000fc800080f1c09 */
[----:B------:R-:W-:-:S05]  /*15e0*/  IADD3 R19, PT, PT, R19, R13, RZ ;  /* 0x0000000d13137210 */ /* 0x000fca0007ffe0ff */
[----:B------:R1:W-:Y:S04]  /*15f0*/  STG.E.64 desc[UR14][R10.64], R18 ;  /* 0x000000120a007986 */ /* 0x0003e8000c101b0e */
[----:B------:R-:W3:Y:S04]  /*1600*/  LDG.E.64 R6, desc[UR14][R6.64+0x18] ;  /* 0x0000180e06067981 */ /* 0x000ee8000c1e1b00 */
[----:B------:R-:W3:Y:S01]  /*1610*/  LDG.E.64 R8, desc[UR14][R22.64] ;  /* 0x0000000e16087981 */ /* 0x000ee2000c1e1b00 */
[----:B------:R-:W-:-:S04]  /*1620*/  IADD3 R13, P0, PT, R21, UR18, RZ ;  /* 0x00000012150d7c10 */ /* 0x000fc8000ff1e0ff */
[----:B------:R-:W-:Y:S01]  /*1630*/  IADD3.X R12, PT, PT, R20, UR19, RZ, P0, !PT ;  /* 0x00000013140c7c10 */ /* 0x000fe200087fe4ff */
[----:B0-----:R-:W-:-:S04]  /*1640*/  IMAD.WIDE.U32 R14, R13, UR22, R2 ;  /* 0x000000160d0e7c25 */ /* 0x001fc8000f8e0002 */
[----:B------:R-:W-:-:S04]  /*1650*/  IMAD R12, R12, UR22, RZ ;  /* 0x000000160c0c7c24 */ /* 0x000fc8000f8e02ff */
[----:B------:R-:W-:Y:S01]  /*1660*/  IMAD R21, R13, UR23, R12 ;  /* 0x000000170d157c24 */ /* 0x000fe2000f8e020c */
[----:B------:R-:W-:-:S04]  /*1670*/  UIADD3 UR4, UP2, UPT, UR4, 0x4, URZ ;  /* 0x0000000404047890 */ /* 0x000fc8000ff5e0ff */
[----:B------:R-:W-:Y:S01]  /*1680*/  UIADD3.X UR5, UPT, UPT, URZ, UR5, URZ, UP2, !UPT ;  /* 0x00000005ff057290 */ /* 0x000fe200097fe4ff */
[-C--:B---3--:R-:W-:Y:S01]  /*1690*/  IMAD R17, R7, R8.reuse, RZ ;  /* 0x0000000807117224 */ /* 0x088fe200078e02ff */
[----:B------:R-:W-:Y:S01]  /*16a0*/  IADD3 R7, PT, PT, R15, R21, RZ ;  /* 0x000000150f077210 */ /* 0x000fe20007ffe0ff */
[----:B------:R-:W-:Y:S01]  /*16b0*/  IMAD.WIDE.U32 R12, R6, R8, RZ ;  /* 0x00000008060c7225 */ /* 0x000fe200078e00ff */
[----:B------:R-:W-:-:S03]  /*16c0*/  LEA R8, P0, R14, UR20, 0x3 ;  /* 0x000000140e087c11 */ /* 0x000fc6000f8018ff */
[----:B------:R-:W-:Y:S01]  /*16d0*/  IMAD R17, R9, R6, R17 ;  /* 0x0000000609117224 */ /* 0x000fe200078e0211 */
[----:B------:R-:W-:-:S04]  /*16e0*/  LEA.HI.X R9, R14, UR21, R7, 0x3, P0 ;  /* 0x000000150e097c11 */ /* 0x000fc800080f1c07 */
[----:B------:R-:W-:-:S05]  /*16f0*/  IADD3 R13, PT, PT, R13, R17, RZ ;  /* 0x000000110d0d7210 */ /* 0x000fca0007ffe0ff */
[----:B------:R1:W-:Y:S02]  /*1700*/  STG.E.64 desc[UR14][R8.64], R12 ;  /* 0x0000000c08007986 */ /* 0x0003e4000c101b0e */
.L_x_26:
[----:B------:R-:W-:Y:S05]  /*1710*/  BRA.U !UP1, `(.L_x_25) ;  /* 0x0000000509347547 */ /* 0x000fea000b800000 */
[----:B------:R-:W3:Y:S01]  /*1720*/  LDCU UR8, c[0x0][0x3a0] ;  /* 0x00007400ff0877ac */ /* 0x000ee20008000800 */
[----:B------:R-:W-:-:S04]  /*1730*/  UISETP.NE.U32.AND UP1, UPT, UR10, 0x1, UPT ;  /* 0x000000010a00788c */ /* 0x000fc8000bf25070 */
[----:B------:R-:W-:Y:S02]  /*1740*/  UISETP.NE.AND.EX UP1, UPT, URZ, URZ, UPT, UP1 ;  /* 0x000000ffff00728c */ /* 0x000fe4000bf25310 */
[----:B---3--:R-:W-:-:S07]  /*1750*/  ULOP3.LUT UP2, URZ, UR8, 0x1, URZ, 0xc0, !UPT ;  /* 0x0000000108ff7892 */ /* 0x008fce000f84c0ff */
[----:B------:R-:W-:Y:S05]  /*1760*/  BRA.U !UP1, `(.L_x_27) ;  /* 0x0000000109ac7547 */ /* 0x000fea000b800000 */
[----:B------:R-:W3:Y:S01]  /*1770*/  LDCU.64 UR10, c[0x0][0x388] ;  /* 0x00007100ff0a77ac */ /* 0x000ee20008000a00 */
[----:B------:R-:W-:Y:S01]  /*1780*/  IADD3 R6, P0, PT, R26, UR4, RZ ;  /* 0x000000041a067c10 */ /* 0x000fe2000ff1e0ff */
[----:B01----:R-:W4:Y:S01]  /*1790*/  LDG.E.64 R12, desc[UR14][R22.64] ;  /* 0x0000000e160c7981 */ /* 0x003f22000c1e1b00 */
[----:B------:R-:W0:Y:S01]  /*17a0*/  LDC.64 R8, c[0x0][0x3a0] ;  /* 0x0000e800ff087b82 */ /* 0x000e220000000a00 */
[----:B------:R-:W1:Y:S01]  /*17b0*/  LDCU.128 UR20, c[0x0][0x390] ;  /* 0x00007200ff1477ac */ /* 0x000e620008000c00 */
[----:B------:R-:W-:Y:S02]  /*17c0*/  IADD3.X R7, PT, PT, R4, UR5, RZ, P0, !PT ;  /* 0x0000000504077c10 */ /* 0x000fe400087fe4ff */
[----:B---3--:R-:W-:-:S04]  /*17d0*/  LEA R10, P0, R6, UR10, 0x3 ;  /* 0x0000000a060a7c11 */ /* 0x008fc8000f8018ff */
[----:B------:R-:W-:-:S05]  /*17e0*/  LEA.HI.X R11, R6, UR11, R7, 0x3, P0 ;  /* 0x0000000b060b7c11 */ /* 0x000fca00080f1c07 */
[----:B------:R-:W4:Y:S01]  /*17f0*/  LDG.E.64 R14, desc[UR14][R10.64] ;  /* 0x0000000e0a0e7981 */ /* 0x000f22000c1e1b00 */
[----:B------:R-:W-:-:S04]  /*1800*/  IADD3 R6, P0, PT, R28, UR4, RZ ;  /* 0x000000041c067c10 */ /* 0x000fc8000ff1e0ff */
[----:B------:R-:W-:-:S05]  /*1810*/  IADD3.X R7, PT, PT, R0, UR5, RZ, P0, !PT ;  /* 0x0000000500077c10 */ /* 0x000fca00087fe4ff */
[----:B0-----:R-:W-:-:S04]  /*1820*/  IMAD R7, R7, R8, RZ ;  /* 0x0000000807077224 */ /* 0x001fc800078e02ff */
[C---:B------:R-:W-:Y:S02]  /*1830*/  IMAD R17, R6.reuse, R9, R7 ;  /* 0x0000000906117224 */ /* 0x040fe400078e0207 */
[----:B------:R-:W-:-:S04]  /*1840*/  IMAD.WIDE.U32 R6, R6, R8, UR6 ;  /* 0x0000000606067e25 */ /* 0x000fc8000f8e0008 */
[----:B------:R-:W-:-:S04]  /*1850*/  IMAD.IADD R20, R7, 0x1, R17 ;  /* 0x0000000107147824 */ /* 0x000fc800078e0211 */
[----:B-1----:R-:W-:Y:S02]  /*1860*/  IMAD R19, R20, UR22, RZ ;  /* 0x0000001614137c24 */ /* 0x002fe4000f8e02ff */
[----:B------:R-:W-:-:S04]  /*1870*/  IMAD.WIDE.U32 R16, R6, UR22, R2 ;  /* 0x0000001606107c25 */ /* 0x000fc8000f8e0002 */
[-C--:B----4-:R-:W-:Y:S02]  /*1880*/  IMAD R7, R15, R12.reuse, RZ ;  /* 0x0000000c0f077224 */ /* 0x090fe400078e02ff */
[----:B------:R-:W-:Y:S02]  /*1890*/  IMAD R15, R6, UR23, R19 ;  /* 0x00000017060f7c24 */ /* 0x000fe4000f8e0213 */
[----:B------:R-:W-:-:S03]  /*18a0*/  IMAD.WIDE.U32 R18, R14, R12, RZ ;  /* 0x0000000c0e127225 */ /* 0x000fc600078e00ff */
[----:B------:R-:W-:Y:S01]  /*18b0*/  IADD3 R15, PT, PT, R17, R15, RZ ;  /* 0x0000000f110f7210 */ /* 0x000fe20007ffe0ff */
[----:B------:R-:W-:Y:S01]  /*18c0*/  IMAD R7, R13, R14, R7 ;  /* 0x0000000e0d077224 */ /* 0x000fe200078e0207 */
[----:B------:R-:W-:-:S04]  /*18d0*/  LEA R14, P0, R16, UR20, 0x3 ;  /* 0x00000014100e7c11 */ /* 0x000fc8000f8018ff */
[----:B------:R-:W-:Y:S02]  /*18e0*/  IADD3 R19, PT, PT, R19, R7, RZ ;  /* 0x0000000713137210 */ /* 0x000fe40007ffe0ff */
[----:B------:R-:W-:-:S05]  /*18f0*/  LEA.HI.X R15, R16, UR21, R15, 0x3, P0 ;  /* 0x00000015100f7c11 */ /* 0x000fca00080f1c0f */
[----:B------:R3:W-:Y:S04]  /*1900*/  STG.E.64 desc[UR14][R14.64], R18 ;  /* 0x000000120e007986 */ /* 0x0007e8000c101b0e */
[----:B------:R-:W4:Y:S04]  /*1910*/  LDG.E.64 R10, desc[UR14][R10.64+0x8] ;  /* 0x0000080e0a0a7981 */ /* 0x000f28000c1e1b00 */
[----:B------:R-:W4:Y:S01]  /*1920*/  LDG.E.64 R12, desc[UR14][R22.64] ;  /* 0x0000000e160c7981 */ /* 0x000f22000c1e1b00 */
[----:B------:R-:W-:-:S04]  /*1930*/  IADD3 R7, P0, PT, R6, R8, RZ ;  /* 0x0000000806077210 */ /* 0x000fc80007f1e0ff */
[----:B------:R-:W-:-:S05]  /*1940*/  IADD3.X R9, PT, PT, R20, R9, RZ, P0, !PT ;  /* 0x0000000914097210 */ /* 0x000fca00007fe4ff */
[----:B------:R-:W-:Y:S02]  /*1950*/  IMAD R6, R9, UR22, RZ ;  /* 0x0000001609067c24 */ /* 0x000fe4000f8e02ff */
[----:B------:R-:W-:-:S04]  /*1960*/  IMAD.WIDE.U32 R8, R7, UR22, R2 ;  /* 0x0000001607087c25 */ /* 0x000fc8000f8e0002 */
[----:B------:R-:W-:-:S04]  /*1970*/  IMAD R21, R7, UR23, R6 ;  /* 0x0000001707157c24 */ /* 0x000fc8000f8e0206 */
[----:B------:R-:W-:Y:S01]  /*1980*/  IMAD.IADD R21, R9, 0x1, R21 ;  /* 0x0000000109157824 */ /* 0x000fe200078e0215 */
[----:B------:R-:W-:-:S04]  /*1990*/  UIADD3 UR4, UP1, UPT, UR4, 0x2, URZ ;  /* 0x0000000204047890 */ /* 0x000fc8000ff3e0ff */
[----:B------:R-:W-:Y:S01]  /*19a0*/  UIADD3.X UR5, UPT, UPT, URZ, UR5, URZ, UP1, !UPT ;  /* 0x00000005ff057290 */ /* 0x000fe20008ffe4ff */
[-C--:B----4-:R-:W-:Y:S02]  /*19b0*/  IMAD R17, R11, R12.reuse, RZ ;  /* 0x0000000c0b117224 */ /* 0x090fe400078e02ff */
[----:B------:R-:W-:Y:S01]  /*19c0*/  IMAD.WIDE.U32 R6, R10, R12, RZ ;  /* 0x0000000c0a067225 */ /* 0x000fe200078e00ff */
[----:B------:R-:W-:-:S03]  /*19d0*/  LEA R12, P0, R8, UR20, 0x3 ;  /* 0x00000014080c7c11 */ /* 0x000fc6000f8018ff */
[----:B------:R-:W-:Y:S01]  /*19e0*/  IMAD R17, R13, R10, R17 ;  /* 0x0000000a0d117224 */ /* 0x000fe200078e0211 */
[----:B------:R-:W-:-:S04]  /*19f0*/  LEA.HI.X R13, R8, UR21, R21, 0x3, P0 ;  /* 0x00000015080d7c11 */ /* 0x000fc800080f1c15 */
[----:B------:R-:W-:-:S05]  /*1a00*/  IADD3 R7, PT, PT, R7, R17, RZ ;  /* 0x0000001107077210 */ /* 0x000fca0007ffe0ff */
[----:B------:R3:W-:Y:S02]  /*1a10*/  STG.E.64 desc[UR14][R12.64], R6 ;  /* 0x000000060c007986 */ /* 0x0007e4000c101b0e */
.L_x_27:
[----:B------:R-:W-:Y:S05]  /*1a20*/  BRA.U !UP2, `(.L_x_25) ;  /* 0x000000010a707547 */ /* 0x000fea000b800000 */
[----:B------:R-:W4:Y:S01]  /*1a30*/  LDCU.64 UR10, c[0x0][0x388] ;  /* 0x00007100ff0a77ac */ /* 0x000f220008000a00 */
[----:B---3--:R-:W-:Y:S01]  /*1a40*/  IADD3 R7, P0, PT, R26, UR4, RZ ;  /* 0x000000041a077c10 */ /* 0x008fe2000ff1e0ff */
[----:B0-----:R-:W3:Y:S01]  /*1a50*/  LDG.E.64 R22, desc[UR14][R22.64] ;  /* 0x0000000e16167981 */ /* 0x001ee2000c1e1b00 */
[----:B------:R-:W0:Y:S02]  /*1a60*/  LDCU.128 UR20, c[0x0][0x390] ;  /* 0x00007200ff1477ac */ /* 0x000e240008000c00 */
[----:B-1----:R-:W-:Y:S02]  /*1a70*/  IADD3.X R8, PT, PT, R4, UR5, RZ, P0, !PT ;  /* 0x0000000504087c10 */ /* 0x002fe400087fe4ff */
[C---:B----4-:R-:W-:Y:S01]  /*1a80*/  LEA R6, P0, R7.reuse, UR10, 0x3 ;  /* 0x0000000a07067c11 */ /* 0x050fe2000f8018ff */
[----:B------:R-:W1:Y:S03]  /*1a90*/  LDCU UR10, c[0x0][0x3a4] ;  /* 0x00007480ff0a77ac */ /* 0x000e660008000800 */
[----:B------:R-:W-:-:S06]  /*1aa0*/  LEA.HI.X R7, R7, UR11, R8, 0x3, P0 ;  /* 0x0000000b07077c11 */ /* 0x000fcc00080f1c08 */
[----:B------:R-:W3:Y:S01]  /*1ab0*/  LDG.E.64 R6, desc[UR14][R6.64] ;  /* 0x0000000e06067981 */ /* 0x000ee2000c1e1b00 */
[----:B------:R-:W-:-:S04]  /*1ac0*/  IADD3 R11, P0, PT, R28, UR4, RZ ;  /* 0x000000041c0b7c10 */ /* 0x000fc8000ff1e0ff */
[----:B------:R-:W-:Y:S02]  /*1ad0*/  IADD3.X R10, PT, PT, R0, UR5, RZ, P0, !PT ;  /* 0x00000005000a7c10 */ /* 0x000fe400087fe4ff */
[----:B------:R-:W-:Y:S02]  /*1ae0*/  MOV R8, UR6 ;  /* 0x0000000600087c02 */ /* 0x000fe40008000f00 */
[----:B------:R-:W-:Y:S01]  /*1af0*/  MOV R9, UR7 ;  /* 0x0000000700097c02 */ /* 0x000fe20008000f00 */
[----:B------:R-:W-:Y:S02]  /*1b00*/  IMAD R10, R10, UR8, RZ ;  /* 0x000000080a0a7c24 */ /* 0x000fe4000f8e02ff */
[----:B------:R-:W-:-:S04]  /*1b10*/  IMAD.WIDE.U32 R8, R11, UR8, R8 ;  /* 0x000000080b087c25 */ /* 0x000fc8000f8e0008 */
[----:B-1----:R-:W-:-:S04]  /*1b20*/  IMAD R11, R11, UR10, R10 ;  /* 0x0000000a0b0b7c24 */ /* 0x002fc8000f8e020a */
[----:B------:R-:W-:-:S04]  /*1b30*/  IMAD.IADD R9, R9, 0x1, R11 ;  /* 0x0000000109097824 */ /* 0x000fc800078e020b */
[----:B0-----:R-:W-:Y:S02]  /*1b40*/  IMAD R9, R9, UR22, RZ ;  /* 0x0000001609097c24 */ /* 0x001fe4000f8e02ff */
[----:B------:R-:W-:-:S04]  /*1b50*/  IMAD.WIDE.U32 R10, R8, UR22, R2 ;  /* 0x00000016080a7c25 */ /* 0x000fc8000f8e0002 */
[----:B------:R-:W-:Y:S02]  /*1b60*/  IMAD R13, R8, UR23, R9 ;  /* 0x00000017080d7c24 */ /* 0x000fe4000f8e0209 */
[-C--:B---3--:R-:W-:Y:S02]  /*1b70*/  IMAD R7, R7, R22.reuse, RZ ;  /* 0x0000001607077224 */ /* 0x088fe400078e02ff */
[----:B------:R-:W-:-:S04]  /*1b80*/  IMAD.WIDE.U32 R8, R6, R22, RZ ;  /* 0x0000001606087225 */ /* 0x000fc800078e00ff */
[----:B------:R-:W-:Y:S01]  /*1b90*/  IMAD R23, R23, R6, R7 ;  /* 0x0000000617177224 */ /* 0x000fe200078e0207 */
[C---:B------:R-:W-:Y:S02]  /*1ba0*/  LEA R6, P0, R10.reuse, UR20, 0x3 ;  /* 0x000000140a067c11 */ /* 0x040fe4000f8018ff */
[----:B------:R-:W-:Y:S02]  /*1bb0*/  IADD3 R7, PT, PT, R11, R13, RZ ;  /* 0x0000000d0b077210 */ /* 0x000fe40007ffe0ff */
[----:B------:R-:W-:Y:S02]  /*1bc0*/  IADD3 R9, PT, PT, R9, R23, RZ ;  /* 0x0000001709097210 */ /* 0x000fe40007ffe0ff */
[----:B------:R-:W-:-:S05]  /*1bd0*/  LEA.HI.X R7, R10, UR21, R7, 0x3, P0 ;  /* 0x000000150a077c11 */ /* 0x000fca00080f1c07 */
[----:B------:R4:W-:Y:S02]  /*1be0*/  STG.E.64 desc[UR14][R6.64], R8 ;  /* 0x0000000806007986 */ /* 0x0009e4000c101b0e */
.L_x_25:
[----:B------:R-:W5:Y:S01]  /*1bf0*/  LDCU.64 UR4, c[0x0][0x3a0] ;  /* 0x00007400ff0477ac */ /* 0x000f620008000a00 */
[----:B------:R-:W-:-:S04]  /*1c00*/  UIADD3 UR6, UP1, UPT, UR6, 0x1, URZ ;  /* 0x0000000106067890 */ /* 0x000fc8000ff3e0ff */
[----:B------:R-:W-:Y:S02]  /*1c10*/  UIADD3.X UR7, UPT, UPT, URZ, UR7, URZ, UP1, !UPT ;  /* 0x00000007ff077290 */ /* 0x000fe40008ffe4ff */
[----:B-----5:R-:W-:-:S04]  /*1c20*/  UISETP.NE.U32.AND UP1, UPT, UR6, UR4, UPT ;  /* 0x000000040600728c */ /* 0x020fc8000bf25070 */
[----:B------:R-:W-:-:S09]  /*1c30*/  UISETP.NE.AND.EX UP1, UPT, UR7, UR5, UPT, UP1 ;  /* 0x000000050700728c */ /* 0x000fd2000bf25310 */
[----:B------:R-:W-:Y:S05]  /*1c40*/  BRA.U UP1, `(.L_x_28) ;  /* 0xffffffe9013c7547 */ /* 0x000fea000b83ffff */
[----:B0-----:R-:W-:Y:S05]  /*1c50*/  EXIT ;  /* 0x000000000000794d */ /* 0x001fea0003800000 */
        .weak           $__internal_3_$__cuda_sm20_div_s64
        .type           $__internal_3_$__cuda_sm20_div_s64,@function
        .size           $__internal_3_$__cuda_sm20_div_s64,(.L_x_33 - $__internal_3_$__cuda_sm20_div_s64)
$__internal_3_$__cuda_sm20_div_s64:
        /* <DEDUP_REMOVED lines=8> */
[----:B0-----:R-:W-:-:S06]  /*1ce0*/  VIADD R6, R10, 0x1ffffffe ;  /* 0x1ffffffe0a067836 */ /* 0x001fcc0000000000 */
[----:B------:R-:W0:Y:S02]  /*1cf0*/  F2I.U64.TRUNC R6, R6 ;  /* 0x0000000600067311 */ /* 0x000e24000020d800 */
[----:B0-----:R-:W-:-:S04]  /*1d00*/  IMAD.WIDE.U32 R8, R6, R4, RZ ;  /* 0x0000000406087225 */ /* 0x001fc800078e00ff */
[----:B------:R-:W-:Y:S01]  /*1d10*/  IMAD R9, R6, R5, R9 ;  /* 0x0000000506097224 */ /* 0x000fe200078e0209 */
[----:B------:R-:W-:-:S03]  /*1d20*/  IADD3 R11, P0, PT, RZ, -R8, RZ ;  /* 0x80000008ff0b7210 */ /* 0x000fc60007f1e0ff */
[----:B------:R-:W-:Y:S02]  /*1d30*/  IMAD R9, R7, R4, R9 ;  /* 0x0000000407097224 */ /* 0x000fe400078e0209 */
[----:B------:R-:W-:-:S03]  /*1d40*/  IMAD.HI.U32 R8, R6, R11, RZ ;  /* 0x0000000b06087227 */ /* 0x000fc600078e00ff */
[----:B------:R-:W-:Y:S02]  /*1d50*/  IADD3.X R13, PT, PT, RZ, ~R9, RZ, P0, !PT ;  /* 0x80000009ff0d7210 */ /* 0x000fe400007fe4ff */
        /* <DEDUP_REMOVED lines=24> */
[----:B------:R-:W-:-:S05]  /*1ee0*/  IMAD.HI.U32 R6, P0, R11, R2, R6 ;  /* 0x000000020b067227 */ /* 0x000fca0007800006 */
[----:B------:R-:W-:Y:S02]  /*1ef0*/  IADD3 R9, P1, PT, RZ, R6, RZ ;  /* 0x00000006ff097210 */ /* 0x000fe40007f3e0ff */
[----:B------:R-:W-:-:S03]  /*1f00*/  IADD3.X R8, PT, PT, RZ, RZ, RZ, P0, !PT ;  /* 0x000000ffff087210 */ /* 0x000fc600007fe4ff */
[----:B------:R-:W-:-:S04]  /*1f10*/  IMAD.WIDE.U32 R6, R9, R4, RZ ;  /* 0x0000000409067225 */ /* 0x000fc800078e00ff */
[----:B------:R-:W-:Y:S01]  /*1f20*/  IMAD.X R11, RZ, RZ, R8, P1 ;  /* 0x000000ffff0b7224 */ /* 0x000fe200008e0608 */
[----:B------:R-:W-:Y:S01]  /*1f30*/  IADD3 R15, P1, PT, -R6, R2, RZ ;  /* 0x00000002060f7210 */ /* 0x000fe20007f3e1ff */
[C---:B------:R-:W-:Y:S01]  /*1f40*/  IMAD R7, R9.reuse, R5, R7 ;  /* 0x0000000509077224 */ /* 0x040fe200078e0207 */
[----:B------:R-:W-:Y:S02]  /*1f50*/  IADD3 R6, P3, PT, R9, 0x1, RZ ;  /* 0x0000000109067810 */ /* 0x000fe40007f7e0ff */
[-C--:B------:R-:W-:Y:S01]  /*1f60*/  ISETP.GE.U32.AND P0, PT, R15, R4.reuse, PT ;  /* 0x000000040f00720c */ /* 0x080fe20003f06070 */
[----:B------:R-:W-:Y:S01]  /*1f70*/  IMAD R7, R11, R4, R7 ;  /* 0x000000040b077224 */ /* 0x000fe200078e0207 */
[----:B------:R-:W-:-:S04]  /*1f80*/  IADD3.X R8, PT, PT, RZ, R11, RZ, P3, !PT ;  /* 0x0000000bff087210 */ /* 0x000fc80001ffe4ff */
[----:B------:R-:W-:Y:S02]  /*1f90*/  IADD3.X R17, PT, PT, RZ, ~R7, RZ, P1, !PT ;  /* 0x80000007ff117210 */ /* 0x000fe40000ffe4ff */
[----:B------:R-:W-:Y:S02]  /*1fa0*/  IADD3 R7, P1, PT, R15, -R4, RZ ;  /* 0x800000040f077210 */ /* 0x000fe40007f3e0ff */
[CC--:B------:R-:W-:Y:S02]  /*1fb0*/  ISETP.GE.U32.AND.EX P0, PT, R17.reuse, R5.reuse, PT, P0 ;  /* 0x000000051100720c */ /* 0x0c0fe40003f06100 */
[----:B------:R-:W-:Y:S02]  /*1fc0*/  IADD3.X R13, PT, PT, R17, ~R5, RZ, P1, !PT ;  /* 0x80000005110d7210 */ /* 0x000fe40000ffe4ff */
[----:B------:R-:W-:Y:S02]  /*1fd0*/  SEL R7, R7, R15, P0 ;  /* 0x0000000f07077207 */ /* 0x000fe40000000000 */
[----:B------:R-:W-:-:S02]  /*1fe0*/  SEL R9, R6, R9, P0 ;  /* 0x0000000906097207 */ /* 0x000fc40000000000 */
[----:B------:R-:W-:Y:S02]  /*1ff0*/  SEL R13, R13, R17, P0 ;  /* 0x000000110d0d7207 */ /* 0x000fe40000000000 */
[----:B------:R-:W-:Y:S02]  /*2000*/  ISETP.GE.U32.AND P1, PT, R7, R4, PT ;  /* 0x000000040700720c */ /* 0x000fe40003f26070 */
[----:B------:R-:W-:Y:S02]  /*2010*/  SEL R4, R8, R11, P0 ;  /* 0x0000000b08047207 */ /* 0x000fe40000000000 */
[----:B------:R-:W-:Y:S02]  /*2020*/  IADD3 R24, P3, PT, R9, 0x1, RZ ;  /* 0x0000000109187810 */ /* 0x000fe40007f7e0ff */
[----:B------:R-:W-:-:S03]  /*2030*/  ISETP.GE.U32.AND.EX P0, PT, R13, R5, PT, P1 ;  /* 0x000000050d00720c */ /* 0x000fc60003f06110 */
[----:B------:R-:W-:Y:S01]  /*2040*/  IMAD.X R25, RZ, RZ, R4, P3 ;  /* 0x000000ffff197224 */ /* 0x000fe200018e0604 */
[----:B------:R-:W-:-:S04]  /*2050*/  SEL R24, R24, R9, P0 ;  /* 0x0000000918187207 */ /* 0x000fc80000000000 */
[----:B------:R-:W-:Y:S02]  /*2060*/  SEL R25, R25, R4, P0 ;  /* 0x0000000419197207 */ /* 0x000fe40000000000 */
[-C--:B------:R-:W-:Y:S02]  /*2070*/  IADD3 R5, P1, PT, RZ, -R24.reuse, RZ ;  /* 0x80000018ff057210 */ /* 0x080fe40007f3e0ff */
[----:B------:R-:W-:Y:S02]  /*2080*/  ISETP.NE.U32.AND P0, PT, RZ, UR4, PT ;  /* 0x00000004ff007c0c */ /* 0x000fe4000bf05070 */
[-C--:B------:R-:W-:Y:S02]  /*2090*/  IADD3.X R4, PT, PT, RZ, ~R25.reuse, RZ, P1, !PT ;  /* 0x80000019ff047210 */ /* 0x080fe40000ffe4ff */
[----:B------:R-:W-:Y:S01]  /*20a0*/  SEL R24, R5, R24, !P2 ;  /* 0x0000001805187207 */ /* 0x000fe20005000000 */
[----:B------:R-:W-:Y:S01]  /*20b0*/  HFMA2 R5, -RZ, RZ, 0, 0 ;  /* 0x00000000ff057431 */ /* 0x000fe200000001ff */
[----:B------:R-:W-:-:S02]  /*20c0*/  SEL R25, R4, R25, !P2 ;  /* 0x0000001904197207 */ /* 0x000fc40005000000 */
[----:B------:R-:W-:Y:S02]  /*20d0*/  MOV R4, R0 ;  /* 0x0000000000047202 */ /* 0x000fe40000000f00 */
[----:B------:R-:W-:-:S04]  /*20e0*/  ISETP.NE.AND.EX P0, PT, RZ, UR5, PT, P0 ;  /* 0x00000005ff007c0c */ /* 0x000fc8000bf05300 */
[----:B------:R-:W-:Y:S02]  /*20f0*/  SEL R24, R24, 0xffffffff, P0 ;  /* 0xffffffff18187807 */ /* 0x000fe40000000000 */
[----:B------:R-:W-:Y:S01]  /*2100*/  SEL R25, R25, 0xffffffff, P0 ;  /* 0xffffffff19197807 */ /* 0x000fe20000000000 */
[----:B------:R-:W-:Y:S06]  /*2110*/  RET.REL.NODEC R4 `(_Z17per_row_AB_kernelPlS_S_ll) ;  /* 0xffffffdc04b87950 */ /* 0x000fec0003c3ffff */
.L_x_29:
        /* <DEDUP_REMOVED lines=14> */
.L_x_33:


//--------------------- .nv.shared.reserved.0     --------------------------
	.section	.nv.shared.reserved.0,"aw",@nobits
	.weak		__nv_reservedSMEM_offset_0_alias
	.size		__nv_reservedSMEM_offset_0_alias, 0, 64
	.other		__nv_reservedSMEM_offset_0_alias,@"STO_CUDA_RESERVED_SHARED STV_DEFAULT"
__nv_reservedSMEM_offset_0_alias:
	.zero		0
	.zero		64


//--------------------- .nv.constant0._Z18per_element_kernelPlS_S_ll --------------------------
	.section	.nv.constant0._Z18per_element_kernelPlS_S_ll,"a",@progbits
	.sectionflags	@""
	.align	4
.nv.constant0._Z18per_element_kernelPlS_S_ll:
	.zero		936


//--------------------- .nv.constant0._Z20per_column_AB_kernelPlS_S_ll --------------------------
	.section	.nv.constant0._Z20per_column_AB_kernelPlS_S_ll,"a",@progbits
	.sectionflags	@""
	.align	4
.nv.constant0._Z20per_column_AB_kernelPlS_S_ll:
	.zero		936


//--------------------- .nv.constant0._Z17per_row_AB_kernelPlS_S_ll --------------------------
	.section	.nv.constant0._Z17per_row_AB_kernelPlS_S_ll,"a",@progbits
	.sectionflags	@""
	.align	4
.nv.constant0._Z17per_row_AB_kernelPlS_S_ll:
	.zero		936


//--------------------- SYMBOLS --------------------------

	.type		.nv.reservedSmem.offset0,@object
	.size		.nv.reservedSmem.offset0,0x4
